//
// Generated by NVIDIA NVVM Compiler
//
// Compiler Build ID: CL-36424714
// Cuda compilation tools, release 13.0, V13.0.88
// Based on NVVM 20.0.0
//

.version 9.0
.target sm_100
.address_size 64

	// .globl	_Z11tiledMatMulPKfS0_Pfiii
// _ZZ11tiledMatMulPKfS0_PfiiiE2As has been demoted
// _ZZ11tiledMatMulPKfS0_PfiiiE2Bs has been demoted
// _ZZ20optimizedTiledMatMulPKfS0_PfiiiE2As has been demoted
// _ZZ20optimizedTiledMatMulPKfS0_PfiiiE2Bs has been demoted

.visible .entry _Z11tiledMatMulPKfS0_Pfiii(
	.param .u64 .ptr .align 1 _Z11tiledMatMulPKfS0_Pfiii_param_0,
	.param .u64 .ptr .align 1 _Z11tiledMatMulPKfS0_Pfiii_param_1,
	.param .u64 .ptr .align 1 _Z11tiledMatMulPKfS0_Pfiii_param_2,
	.param .u32 _Z11tiledMatMulPKfS0_Pfiii_param_3,
	.param .u32 _Z11tiledMatMulPKfS0_Pfiii_param_4,
	.param .u32 _Z11tiledMatMulPKfS0_Pfiii_param_5
)
{
	.reg .pred 	%p<12>;
	.reg .b32 	%r<43>;
	.reg .b32 	%f<63>;
	.reg .b64 	%rd<13>;
	// demoted variable
	.shared .align 4 .b8 _ZZ11tiledMatMulPKfS0_PfiiiE2As[1024];
	// demoted variable
	.shared .align 4 .b8 _ZZ11tiledMatMulPKfS0_PfiiiE2Bs[1024];
	ld.param.u64 	%rd4, [_Z11tiledMatMulPKfS0_Pfiii_param_0];
	ld.param.u64 	%rd5, [_Z11tiledMatMulPKfS0_Pfiii_param_1];
	ld.param.u64 	%rd6, [_Z11tiledMatMulPKfS0_Pfiii_param_2];
	ld.param.u32 	%r24, [_Z11tiledMatMulPKfS0_Pfiii_param_3];
	ld.param.u32 	%r25, [_Z11tiledMatMulPKfS0_Pfiii_param_4];
	ld.param.u32 	%r26, [_Z11tiledMatMulPKfS0_Pfiii_param_5];
	mov.u32 	%r27, %ctaid.x;
	mov.u32 	%r28, %ctaid.y;
	mov.u32 	%r38, %tid.x;
	mov.u32 	%r40, %tid.y;
	shl.b32 	%r29, %r28, 4;
	add.s32 	%r3, %r29, %r40;
	shl.b32 	%r4, %r27, 4;
	add.s32 	%r5, %r4, %r38;
	setp.lt.s32 	%p1, %r26, 1;
	mov.f32 	%f62, 0f00000000;
	@%p1 bra 	$L__BB0_7;
	add.s32 	%r30, %r26, 15;
	shr.u32 	%r31, %r30, 4;
	shl.b32 	%r32, %r40, 6;
	mov.u32 	%r33, _ZZ11tiledMatMulPKfS0_PfiiiE2As;
	add.s32 	%r6, %r33, %r32;
	shl.b32 	%r34, %r38, 2;
	add.s32 	%r7, %r6, %r34;
	mov.u32 	%r35, _ZZ11tiledMatMulPKfS0_PfiiiE2Bs;
	add.s32 	%r9, %r35, %r34;
	add.s32 	%r8, %r9, %r32;
	neg.s32 	%r42, %r31;
	mad.lo.s32 	%r36, %r40, %r25, %r38;
	add.s32 	%r41, %r36, %r4;
	shl.b32 	%r12, %r25, 4;
	mad.lo.s32 	%r39, %r26, %r3, %r38;
	cvta.to.global.u64 	%rd1, %rd4;
	cvta.to.global.u64 	%rd2, %rd5;
	mov.f32 	%f62, 0f00000000;
$L__BB0_2:
	setp.ge.s32 	%p2, %r3, %r24;
	mul.wide.s32 	%rd7, %r39, 4;
	add.s64 	%rd3, %rd1, %rd7;
	setp.ge.s32 	%p3, %r38, %r26;
	mov.f32 	%f60, 0f00000000;
	or.pred  	%p4, %p2, %p3;
	@%p4 bra 	$L__BB0_4;
	ld.global.f32 	%f60, [%rd3];
$L__BB0_4:
	setp.ge.s32 	%p5, %r5, %r25;
	st.shared.f32 	[%r7], %f60;
	setp.ge.s32 	%p6, %r40, %r26;
	mov.f32 	%f61, 0f00000000;
	or.pred  	%p7, %p5, %p6;
	@%p7 bra 	$L__BB0_6;
	mul.wide.s32 	%rd8, %r41, 4;
	add.s64 	%rd9, %rd2, %rd8;
	ld.global.f32 	%f61, [%rd9];
$L__BB0_6:
	st.shared.f32 	[%r8], %f61;
	bar.sync 	0;
	ld.shared.f32 	%f12, [%r6];
	ld.shared.f32 	%f13, [%r9];
	fma.rn.f32 	%f14, %f12, %f13, %f62;
	ld.shared.f32 	%f15, [%r6+4];
	ld.shared.f32 	%f16, [%r9+64];
	fma.rn.f32 	%f17, %f15, %f16, %f14;
	ld.shared.f32 	%f18, [%r6+8];
	ld.shared.f32 	%f19, [%r9+128];
	fma.rn.f32 	%f20, %f18, %f19, %f17;
	ld.shared.f32 	%f21, [%r6+12];
	ld.shared.f32 	%f22, [%r9+192];
	fma.rn.f32 	%f23, %f21, %f22, %f20;
	ld.shared.f32 	%f24, [%r6+16];
	ld.shared.f32 	%f25, [%r9+256];
	fma.rn.f32 	%f26, %f24, %f25, %f23;
	ld.shared.f32 	%f27, [%r6+20];
	ld.shared.f32 	%f28, [%r9+320];
	fma.rn.f32 	%f29, %f27, %f28, %f26;
	ld.shared.f32 	%f30, [%r6+24];
	ld.shared.f32 	%f31, [%r9+384];
	fma.rn.f32 	%f32, %f30, %f31, %f29;
	ld.shared.f32 	%f33, [%r6+28];
	ld.shared.f32 	%f34, [%r9+448];
	fma.rn.f32 	%f35, %f33, %f34, %f32;
	ld.shared.f32 	%f36, [%r6+32];
	ld.shared.f32 	%f37, [%r9+512];
	fma.rn.f32 	%f38, %f36, %f37, %f35;
	ld.shared.f32 	%f39, [%r6+36];
	ld.shared.f32 	%f40, [%r9+576];
	fma.rn.f32 	%f41, %f39, %f40, %f38;
	ld.shared.f32 	%f42, [%r6+40];
	ld.shared.f32 	%f43, [%r9+640];
	fma.rn.f32 	%f44, %f42, %f43, %f41;
	ld.shared.f32 	%f45, [%r6+44];
	ld.shared.f32 	%f46, [%r9+704];
	fma.rn.f32 	%f47, %f45, %f46, %f44;
	ld.shared.f32 	%f48, [%r6+48];
	ld.shared.f32 	%f49, [%r9+768];
	fma.rn.f32 	%f50, %f48, %f49, %f47;
	ld.shared.f32 	%f51, [%r6+52];
	ld.shared.f32 	%f52, [%r9+832];
	fma.rn.f32 	%f53, %f51, %f52, %f50;
	ld.shared.f32 	%f54, [%r6+56];
	ld.shared.f32 	%f55, [%r9+896];
	fma.rn.f32 	%f56, %f54, %f55, %f53;
	ld.shared.f32 	%f57, [%r6+60];
	ld.shared.f32 	%f58, [%r9+960];
	fma.rn.f32 	%f62, %f57, %f58, %f56;
	bar.sync 	0;
	add.s32 	%r42, %r42, 1;
	setp.ne.s32 	%p8, %r42, 0;
	add.s32 	%r41, %r41, %r12;
	add.s32 	%r40, %r40, 16;
	add.s32 	%r39, %r39, 16;
	add.s32 	%r38, %r38, 16;
	@%p8 bra 	$L__BB0_2;
$L__BB0_7:
	setp.ge.s32 	%p9, %r3, %r24;
	setp.ge.s32 	%p10, %r5, %r25;
	or.pred  	%p11, %p9, %p10;
	@%p11 bra 	$L__BB0_9;
	mad.lo.s32 	%r37, %r25, %r3, %r5;
	cvta.to.global.u64 	%rd10, %rd6;
	mul.wide.u32 	%rd11, %r37, 4;
	add.s64 	%rd12, %rd10, %rd11;
	st.global.f32 	[%rd12], %f62;
$L__BB0_9:
	ret;

}
	// .globl	_Z20optimizedTiledMatMulPKfS0_Pfiii
.visible .entry _Z20optimizedTiledMatMulPKfS0_Pfiii(
	.param .u64 .ptr .align 1 _Z20optimizedTiledMatMulPKfS0_Pfiii_param_0,
	.param .u64 .ptr .align 1 _Z20optimizedTiledMatMulPKfS0_Pfiii_param_1,
	.param .u64 .ptr .align 1 _Z20optimizedTiledMatMulPKfS0_Pfiii_param_2,
	.param .u32 _Z20optimizedTiledMatMulPKfS0_Pfiii_param_3,
	.param .u32 _Z20optimizedTiledMatMulPKfS0_Pfiii_param_4,
	.param .u32 _Z20optimizedTiledMatMulPKfS0_Pfiii_param_5
)
{
	.reg .pred 	%p<26>;
	.reg .b32 	%r<64>;
	.reg .b32 	%f<181>;
	.reg .b64 	%rd<20>;
	// demoted variable
	.shared .align 4 .b8 _ZZ20optimizedTiledMatMulPKfS0_PfiiiE2As[1024];
	// demoted variable
	.shared .align 4 .b8 _ZZ20optimizedTiledMatMulPKfS0_PfiiiE2Bs[1024];
	ld.param.u64 	%rd5, [_Z20optimizedTiledMatMulPKfS0_Pfiii_param_0];
	ld.param.u64 	%rd6, [_Z20optimizedTiledMatMulPKfS0_Pfiii_param_1];
	ld.param.u32 	%r33, [_Z20optimizedTiledMatMulPKfS0_Pfiii_param_3];
	ld.param.u32 	%r34, [_Z20optimizedTiledMatMulPKfS0_Pfiii_param_4];
	ld.param.u32 	%r35, [_Z20optimizedTiledMatMulPKfS0_Pfiii_param_5];
	cvta.to.global.u64 	%rd1, %rd6;
	cvta.to.global.u64 	%rd2, %rd5;
	mov.u32 	%r36, %ctaid.x;
	mov.u32 	%r37, %ctaid.y;
	mov.u32 	%r1, %tid.x;
	mov.u32 	%r2, %tid.y;
	shl.b32 	%r38, %r37, 4;
	add.s32 	%r3, %r38, %r2;
	shl.b32 	%r4, %r36, 4;
	add.s32 	%r5, %r4, %r1;
	setp.lt.s32 	%p1, %r35, 1;
	mov.f32 	%f180, 0f00000000;
	@%p1 bra 	$L__BB1_19;
	add.s32 	%r6, %r35, 15;
	mul.lo.s32 	%r7, %r35, %r3;
	shl.b32 	%r40, %r2, 6;
	mov.u32 	%r41, _ZZ20optimizedTiledMatMulPKfS0_PfiiiE2As;
	add.s32 	%r8, %r41, %r40;
	shl.b32 	%r42, %r1, 2;
	add.s32 	%r9, %r8, %r42;
	mov.u32 	%r43, _ZZ20optimizedTiledMatMulPKfS0_PfiiiE2Bs;
	add.s32 	%r11, %r43, %r42;
	add.s32 	%r10, %r11, %r40;
	setp.lt.u32 	%p2, %r35, 17;
	mov.f32 	%f180, 0f00000000;
	mov.b32 	%r63, 0;
	@%p2 bra 	$L__BB1_13;
	shr.u32 	%r44, %r6, 4;
	and.b32  	%r45, %r44, 134217726;
	neg.s32 	%r62, %r45;
	add.s32 	%r46, %r2, 16;
	mad.lo.s32 	%r47, %r34, %r46, %r1;
	add.s32 	%r60, %r47, %r4;
	shl.b32 	%r14, %r34, 5;
	mad.lo.s32 	%r48, %r2, %r34, %r1;
	add.s32 	%r59, %r48, %r4;
	add.s32 	%r58, %r1, %r7;
	mov.f32 	%f180, 0f00000000;
	mov.u32 	%r57, %r1;
	mov.u32 	%r61, %r2;
$L__BB1_3:
	setp.ge.s32 	%p3, %r3, %r33;
	setp.ge.s32 	%p4, %r57, %r35;
	mul.wide.s32 	%rd7, %r58, 4;
	add.s64 	%rd3, %rd2, %rd7;
	mov.f32 	%f172, 0f00000000;
	or.pred  	%p5, %p3, %p4;
	@%p5 bra 	$L__BB1_5;
	ld.global.f32 	%f172, [%rd3];
$L__BB1_5:
	setp.ge.s32 	%p6, %r5, %r34;
	st.shared.f32 	[%r9], %f172;
	setp.ge.s32 	%p7, %r61, %r35;
	mov.f32 	%f173, 0f00000000;
	or.pred  	%p8, %p6, %p7;
	@%p8 bra 	$L__BB1_7;
	mul.wide.s32 	%rd8, %r59, 4;
	add.s64 	%rd9, %rd1, %rd8;
	ld.global.f32 	%f173, [%rd9];
$L__BB1_7:
	st.shared.f32 	[%r10], %f173;
	bar.sync 	0;
	ld.shared.f32 	%f27, [%r8];
	ld.shared.f32 	%f28, [%r11];
	fma.rn.f32 	%f29, %f27, %f28, %f180;
	ld.shared.f32 	%f30, [%r8+4];
	ld.shared.f32 	%f31, [%r11+64];
	fma.rn.f32 	%f32, %f30, %f31, %f29;
	ld.shared.f32 	%f33, [%r8+8];
	ld.shared.f32 	%f34, [%r11+128];
	fma.rn.f32 	%f35, %f33, %f34, %f32;
	ld.shared.f32 	%f36, [%r8+12];
	ld.shared.f32 	%f37, [%r11+192];
	fma.rn.f32 	%f38, %f36, %f37, %f35;
	ld.shared.f32 	%f39, [%r8+16];
	ld.shared.f32 	%f40, [%r11+256];
	fma.rn.f32 	%f41, %f39, %f40, %f38;
	ld.shared.f32 	%f42, [%r8+20];
	ld.shared.f32 	%f43, [%r11+320];
	fma.rn.f32 	%f44, %f42, %f43, %f41;
	ld.shared.f32 	%f45, [%r8+24];
	ld.shared.f32 	%f46, [%r11+384];
	fma.rn.f32 	%f47, %f45, %f46, %f44;
	ld.shared.f32 	%f48, [%r8+28];
	ld.shared.f32 	%f49, [%r11+448];
	fma.rn.f32 	%f50, %f48, %f49, %f47;
	ld.shared.f32 	%f51, [%r8+32];
	ld.shared.f32 	%f52, [%r11+512];
	fma.rn.f32 	%f53, %f51, %f52, %f50;
	ld.shared.f32 	%f54, [%r8+36];
	ld.shared.f32 	%f55, [%r11+576];
	fma.rn.f32 	%f56, %f54, %f55, %f53;
	ld.shared.f32 	%f57, [%r8+40];
	ld.shared.f32 	%f58, [%r11+640];
	fma.rn.f32 	%f59, %f57, %f58, %f56;
	ld.shared.f32 	%f60, [%r8+44];
	ld.shared.f32 	%f61, [%r11+704];
	fma.rn.f32 	%f62, %f60, %f61, %f59;
	ld.shared.f32 	%f63, [%r8+48];
	ld.shared.f32 	%f64, [%r11+768];
	fma.rn.f32 	%f65, %f63, %f64, %f62;
	ld.shared.f32 	%f66, [%r8+52];
	ld.shared.f32 	%f67, [%r11+832];
	fma.rn.f32 	%f68, %f66, %f67, %f65;
	ld.shared.f32 	%f69, [%r8+56];
	ld.shared.f32 	%f70, [%r11+896];
	fma.rn.f32 	%f71, %f69, %f70, %f68;
	ld.shared.f32 	%f72, [%r8+60];
	ld.shared.f32 	%f73, [%r11+960];
	fma.rn.f32 	%f6, %f72, %f73, %f71;
	bar.sync 	0;
	add.s32 	%r49, %r57, 16;
	setp.ge.s32 	%p10, %r49, %r35;
	mov.f32 	%f174, 0f00000000;
	or.pred  	%p11, %p3, %p10;
	@%p11 bra 	$L__BB1_9;
	ld.global.f32 	%f174, [%rd3+64];
$L__BB1_9:
	st.shared.f32 	[%r9], %f174;
	add.s32 	%r50, %r61, 16;
	setp.ge.s32 	%p13, %r50, %r35;
	mov.f32 	%f175, 0f00000000;
	or.pred  	%p14, %p6, %p13;
	@%p14 bra 	$L__BB1_11;
	mul.wide.s32 	%rd10, %r60, 4;
	add.s64 	%rd11, %rd1, %rd10;
	ld.global.f32 	%f175, [%rd11];
$L__BB1_11:
	st.shared.f32 	[%r10], %f175;
	bar.sync 	0;
	ld.shared.f32 	%f75, [%r8];
	ld.shared.f32 	%f76, [%r11];
	fma.rn.f32 	%f77, %f75, %f76, %f6;
	ld.shared.f32 	%f78, [%r8+4];
	ld.shared.f32 	%f79, [%r11+64];
	fma.rn.f32 	%f80, %f78, %f79, %f77;
	ld.shared.f32 	%f81, [%r8+8];
	ld.shared.f32 	%f82, [%r11+128];
	fma.rn.f32 	%f83, %f81, %f82, %f80;
	ld.shared.f32 	%f84, [%r8+12];
	ld.shared.f32 	%f85, [%r11+192];
	fma.rn.f32 	%f86, %f84, %f85, %f83;
	ld.shared.f32 	%f87, [%r8+16];
	ld.shared.f32 	%f88, [%r11+256];
	fma.rn.f32 	%f89, %f87, %f88, %f86;
	ld.shared.f32 	%f90, [%r8+20];
	ld.shared.f32 	%f91, [%r11+320];
	fma.rn.f32 	%f92, %f90, %f91, %f89;
	ld.shared.f32 	%f93, [%r8+24];
	ld.shared.f32 	%f94, [%r11+384];
	fma.rn.f32 	%f95, %f93, %f94, %f92;
	ld.shared.f32 	%f96, [%r8+28];
	ld.shared.f32 	%f97, [%r11+448];
	fma.rn.f32 	%f98, %f96, %f97, %f95;
	ld.shared.f32 	%f99, [%r8+32];
	ld.shared.f32 	%f100, [%r11+512];
	fma.rn.f32 	%f101, %f99, %f100, %f98;
	ld.shared.f32 	%f102, [%r8+36];
	ld.shared.f32 	%f103, [%r11+576];
	fma.rn.f32 	%f104, %f102, %f103, %f101;
	ld.shared.f32 	%f105, [%r8+40];
	ld.shared.f32 	%f106, [%r11+640];
	fma.rn.f32 	%f107, %f105, %f106, %f104;
	ld.shared.f32 	%f108, [%r8+44];
	ld.shared.f32 	%f109, [%r11+704];
	fma.rn.f32 	%f110, %f108, %f109, %f107;
	ld.shared.f32 	%f111, [%r8+48];
	ld.shared.f32 	%f112, [%r11+768];
	fma.rn.f32 	%f113, %f111, %f112, %f110;
	ld.shared.f32 	%f114, [%r8+52];
	ld.shared.f32 	%f115, [%r11+832];
	fma.rn.f32 	%f116, %f114, %f115, %f113;
	ld.shared.f32 	%f117, [%r8+56];
	ld.shared.f32 	%f118, [%r11+896];
	fma.rn.f32 	%f119, %f117, %f118, %f116;
	ld.shared.f32 	%f120, [%r8+60];
	ld.shared.f32 	%f121, [%r11+960];
	fma.rn.f32 	%f180, %f120, %f121, %f119;
	bar.sync 	0;
	add.s32 	%r62, %r62, 2;
	add.s32 	%r61, %r61, 32;
	add.s32 	%r60, %r60, %r14;
	add.s32 	%r59, %r59, %r14;
	add.s32 	%r58, %r58, 32;
	add.s32 	%r57, %r57, 32;
	setp.ne.s32 	%p15, %r62, 0;
	@%p15 bra 	$L__BB1_3;
	and.b32  	%r63, %r6, 2147483616;
$L__BB1_13:
	and.b32  	%r51, %r6, 16;
	setp.eq.s32 	%p16, %r51, 0;
	@%p16 bra 	$L__BB1_19;
	setp.ge.s32 	%p17, %r3, %r33;
	add.s32 	%r52, %r63, %r1;
	setp.ge.s32 	%p18, %r52, %r35;
	mov.f32 	%f178, 0f00000000;
	or.pred  	%p19, %p17, %p18;
	@%p19 bra 	$L__BB1_16;
	add.s32 	%r53, %r52, %r7;
	mul.wide.s32 	%rd12, %r53, 4;
	add.s64 	%rd13, %rd2, %rd12;
	ld.global.f32 	%f178, [%rd13];
$L__BB1_16:
	setp.ge.s32 	%p20, %r5, %r34;
	st.shared.f32 	[%r9], %f178;
	add.s32 	%r54, %r63, %r2;
	setp.ge.s32 	%p21, %r54, %r35;
	mov.f32 	%f179, 0f00000000;
	or.pred  	%p22, %p20, %p21;
	@%p22 bra 	$L__BB1_18;
	mad.lo.s32 	%r55, %r54, %r34, %r5;
	mul.wide.s32 	%rd14, %r55, 4;
	add.s64 	%rd15, %rd1, %rd14;
	ld.global.f32 	%f179, [%rd15];
$L__BB1_18:
	st.shared.f32 	[%r10], %f179;
	bar.sync 	0;
	ld.shared.f32 	%f124, [%r8];
	ld.shared.f32 	%f125, [%r11];
	fma.rn.f32 	%f126, %f124, %f125, %f180;
	ld.shared.f32 	%f127, [%r8+4];
	ld.shared.f32 	%f128, [%r11+64];
	fma.rn.f32 	%f129, %f127, %f128, %f126;
	ld.shared.f32 	%f130, [%r8+8];
	ld.shared.f32 	%f131, [%r11+128];
	fma.rn.f32 	%f132, %f130, %f131, %f129;
	ld.shared.f32 	%f133, [%r8+12];
	ld.shared.f32 	%f134, [%r11+192];
	fma.rn.f32 	%f135, %f133, %f134, %f132;
	ld.shared.f32 	%f136, [%r8+16];
	ld.shared.f32 	%f137, [%r11+256];
	fma.rn.f32 	%f138, %f136, %f137, %f135;
	ld.shared.f32 	%f139, [%r8+20];
	ld.shared.f32 	%f140, [%r11+320];
	fma.rn.f32 	%f141, %f139, %f140, %f138;
	ld.shared.f32 	%f142, [%r8+24];
	ld.shared.f32 	%f143, [%r11+384];
	fma.rn.f32 	%f144, %f142, %f143, %f141;
	ld.shared.f32 	%f145, [%r8+28];
	ld.shared.f32 	%f146, [%r11+448];
	fma.rn.f32 	%f147, %f145, %f146, %f144;
	ld.shared.f32 	%f148, [%r8+32];
	ld.shared.f32 	%f149, [%r11+512];
	fma.rn.f32 	%f150, %f148, %f149, %f147;
	ld.shared.f32 	%f151, [%r8+36];
	ld.shared.f32 	%f152, [%r11+576];
	fma.rn.f32 	%f153, %f151, %f152, %f150;
	ld.shared.f32 	%f154, [%r8+40];
	ld.shared.f32 	%f155, [%r11+640];
	fma.rn.f32 	%f156, %f154, %f155, %f153;
	ld.shared.f32 	%f157, [%r8+44];
	ld.shared.f32 	%f158, [%r11+704];
	fma.rn.f32 	%f159, %f157, %f158, %f156;
	ld.shared.f32 	%f160, [%r8+48];
	ld.shared.f32 	%f161, [%r11+768];
	fma.rn.f32 	%f162, %f160, %f161, %f159;
	ld.shared.f32 	%f163, [%r8+52];
	ld.shared.f32 	%f164, [%r11+832];
	fma.rn.f32 	%f165, %f163, %f164, %f162;
	ld.shared.f32 	%f166, [%r8+56];
	ld.shared.f32 	%f167, [%r11+896];
	fma.rn.f32 	%f168, %f166, %f167, %f165;
	ld.shared.f32 	%f169, [%r8+60];
	ld.shared.f32 	%f170, [%r11+960];
	fma.rn.f32 	%f180, %f169, %f170, %f168;
	bar.sync 	0;
$L__BB1_19:
	setp.ge.s32 	%p23, %r3, %r33;
	setp.ge.s32 	%p24, %r5, %r34;
	or.pred  	%p25, %p23, %p24;
	@%p25 bra 	$L__BB1_21;
	ld.param.u64 	%rd19, [_Z20optimizedTiledMatMulPKfS0_Pfiii_param_2];
	mad.lo.s32 	%r56, %r34, %r3, %r5;
	cvta.to.global.u64 	%rd16, %rd19;
	mul.wide.u32 	%rd17, %r56, 4;
	add.s64 	%rd18, %rd16, %rd17;
	st.global.f32 	[%rd18], %f180;
$L__BB1_21:
	ret;

}
	// .globl	_Z11naiveMatMulPKfS0_Pfiii
.visible .entry _Z11naiveMatMulPKfS0_Pfiii(
	.param .u64 .ptr .align 1 _Z11naiveMatMulPKfS0_Pfiii_param_0,
	.param .u64 .ptr .align 1 _Z11naiveMatMulPKfS0_Pfiii_param_1,
	.param .u64 .ptr .align 1 _Z11naiveMatMulPKfS0_Pfiii_param_2,
	.param .u32 _Z11naiveMatMulPKfS0_Pfiii_param_3,
	.param .u32 _Z11naiveMatMulPKfS0_Pfiii_param_4,
	.param .u32 _Z11naiveMatMulPKfS0_Pfiii_param_5
)
{
	.reg .pred 	%p<13>;
	.reg .b32 	%r<41>;
	.reg .b32 	%f<68>;
	.reg .b64 	%rd<53>;

	ld.param.u64 	%rd7, [_Z11naiveMatMulPKfS0_Pfiii_param_0];
	ld.param.u64 	%rd8, [_Z11naiveMatMulPKfS0_Pfiii_param_1];
	ld.param.u64 	%rd6, [_Z11naiveMatMulPKfS0_Pfiii_param_2];
	ld.param.u32 	%r20, [_Z11naiveMatMulPKfS0_Pfiii_param_3];
	ld.param.u32 	%r18, [_Z11naiveMatMulPKfS0_Pfiii_param_4];
	ld.param.u32 	%r19, [_Z11naiveMatMulPKfS0_Pfiii_param_5];
	cvta.to.global.u64 	%rd1, %rd8;
	cvta.to.global.u64 	%rd2, %rd7;
	mov.u32 	%r21, %ctaid.y;
	mov.u32 	%r22, %ntid.y;
	mov.u32 	%r23, %tid.y;
	mad.lo.s32 	%r1, %r21, %r22, %r23;
	mov.u32 	%r24, %ctaid.x;
	mov.u32 	%r25, %ntid.x;
	mov.u32 	%r26, %tid.x;
	mad.lo.s32 	%r2, %r24, %r25, %r26;
	setp.ge.s32 	%p1, %r1, %r20;
	setp.ge.s32 	%p2, %r2, %r18;
	or.pred  	%p3, %p1, %p2;
	@%p3 bra 	$L__BB2_14;
	setp.lt.s32 	%p4, %r19, 1;
	mov.f32 	%f67, 0f00000000;
	@%p4 bra 	$L__BB2_13;
	mul.lo.s32 	%r3, %r19, %r1;
	and.b32  	%r4, %r19, 7;
	setp.lt.u32 	%p5, %r19, 8;
	mov.f32 	%f67, 0f00000000;
	mov.b32 	%r39, 0;
	@%p5 bra 	$L__BB2_5;
	and.b32  	%r39, %r19, 2147483640;
	neg.s32 	%r37, %r39;
	shl.b32 	%r7, %r18, 3;
	mul.wide.u32 	%rd9, %r3, 4;
	add.s64 	%rd10, %rd9, %rd2;
	add.s64 	%rd52, %rd10, 16;
	mov.f32 	%f67, 0f00000000;
	mul.wide.s32 	%rd13, %r18, 4;
	mov.u32 	%r36, %r2;
$L__BB2_4:
	.pragma "nounroll";
	ld.global.f32 	%f17, [%rd52+-16];
	mul.wide.s32 	%rd11, %r36, 4;
	add.s64 	%rd12, %rd1, %rd11;
	ld.global.f32 	%f18, [%rd12];
	fma.rn.f32 	%f19, %f17, %f18, %f67;
	ld.global.f32 	%f20, [%rd52+-12];
	add.s64 	%rd14, %rd12, %rd13;
	ld.global.f32 	%f21, [%rd14];
	fma.rn.f32 	%f22, %f20, %f21, %f19;
	ld.global.f32 	%f23, [%rd52+-8];
	add.s64 	%rd15, %rd14, %rd13;
	ld.global.f32 	%f24, [%rd15];
	fma.rn.f32 	%f25, %f23, %f24, %f22;
	ld.global.f32 	%f26, [%rd52+-4];
	add.s64 	%rd16, %rd15, %rd13;
	ld.global.f32 	%f27, [%rd16];
	fma.rn.f32 	%f28, %f26, %f27, %f25;
	ld.global.f32 	%f29, [%rd52];
	add.s64 	%rd17, %rd16, %rd13;
	ld.global.f32 	%f30, [%rd17];
	fma.rn.f32 	%f31, %f29, %f30, %f28;
	ld.global.f32 	%f32, [%rd52+4];
	add.s64 	%rd18, %rd17, %rd13;
	ld.global.f32 	%f33, [%rd18];
	fma.rn.f32 	%f34, %f32, %f33, %f31;
	ld.global.f32 	%f35, [%rd52+8];
	add.s64 	%rd19, %rd18, %rd13;
	ld.global.f32 	%f36, [%rd19];
	fma.rn.f32 	%f37, %f35, %f36, %f34;
	ld.global.f32 	%f38, [%rd52+12];
	add.s64 	%rd20, %rd19, %rd13;
	ld.global.f32 	%f39, [%rd20];
	fma.rn.f32 	%f67, %f38, %f39, %f37;
	add.s32 	%r37, %r37, 8;
	add.s32 	%r36, %r36, %r7;
	add.s64 	%rd52, %rd52, 32;
	setp.ne.s32 	%p6, %r37, 0;
	@%p6 bra 	$L__BB2_4;
$L__BB2_5:
	setp.eq.s32 	%p7, %r4, 0;
	@%p7 bra 	$L__BB2_13;
	and.b32  	%r13, %r19, 3;
	setp.lt.u32 	%p8, %r4, 4;
	@%p8 bra 	$L__BB2_8;
	add.s32 	%r28, %r39, %r3;
	mul.wide.u32 	%rd21, %r28, 4;
	add.s64 	%rd22, %rd2, %rd21;
	ld.global.f32 	%f41, [%rd22];
	mad.lo.s32 	%r29, %r39, %r18, %r2;
	mul.wide.s32 	%rd23, %r29, 4;
	add.s64 	%rd24, %rd1, %rd23;
	ld.global.f32 	%f42, [%rd24];
	fma.rn.f32 	%f43, %f41, %f42, %f67;
	cvt.u64.u32 	%rd25, %r3;
	cvt.u64.u32 	%rd26, %r39;
	add.s64 	%rd27, %rd26, %rd25;
	shl.b64 	%rd28, %rd27, 2;
	add.s64 	%rd29, %rd2, %rd28;
	ld.global.f32 	%f44, [%rd29+4];
	mul.wide.s32 	%rd30, %r18, 4;
	add.s64 	%rd31, %rd24, %rd30;
	ld.global.f32 	%f45, [%rd31];
	fma.rn.f32 	%f46, %f44, %f45, %f43;
	ld.global.f32 	%f47, [%rd29+8];
	add.s64 	%rd32, %rd31, %rd30;
	ld.global.f32 	%f48, [%rd32];
	fma.rn.f32 	%f49, %f47, %f48, %f46;
	ld.global.f32 	%f50, [%rd29+12];
	add.s64 	%rd33, %rd32, %rd30;
	ld.global.f32 	%f51, [%rd33];
	fma.rn.f32 	%f67, %f50, %f51, %f49;
	add.s32 	%r39, %r39, 4;
$L__BB2_8:
	setp.eq.s32 	%p9, %r13, 0;
	@%p9 bra 	$L__BB2_13;
	setp.eq.s32 	%p10, %r13, 1;
	@%p10 bra 	$L__BB2_11;
	add.s32 	%r30, %r39, %r3;
	mul.wide.u32 	%rd34, %r30, 4;
	add.s64 	%rd35, %rd2, %rd34;
	ld.global.f32 	%f53, [%rd35];
	mad.lo.s32 	%r31, %r39, %r18, %r2;
	mul.wide.s32 	%rd36, %r31, 4;
	add.s64 	%rd37, %rd1, %rd36;
	ld.global.f32 	%f54, [%rd37];
	fma.rn.f32 	%f55, %f53, %f54, %f67;
	cvt.u64.u32 	%rd38, %r3;
	cvt.u64.u32 	%rd39, %r39;
	add.s64 	%rd40, %rd39, %rd38;
	shl.b64 	%rd41, %rd40, 2;
	add.s64 	%rd42, %rd2, %rd41;
	ld.global.f32 	%f56, [%rd42+4];
	mul.wide.s32 	%rd43, %r18, 4;
	add.s64 	%rd44, %rd37, %rd43;
	ld.global.f32 	%f57, [%rd44];
	fma.rn.f32 	%f67, %f56, %f57, %f55;
	add.s32 	%r39, %r39, 2;
$L__BB2_11:
	and.b32  	%r32, %r19, 1;
	setp.eq.b32 	%p11, %r32, 1;
	not.pred 	%p12, %p11;
	@%p12 bra 	$L__BB2_13;
	add.s32 	%r33, %r39, %r3;
	mul.wide.u32 	%rd45, %r33, 4;
	add.s64 	%rd46, %rd2, %rd45;
	ld.global.f32 	%f58, [%rd46];
	mad.lo.s32 	%r34, %r39, %r18, %r2;
	mul.wide.s32 	%rd47, %r34, 4;
	add.s64 	%rd48, %rd1, %rd47;
	ld.global.f32 	%f59, [%rd48];
	fma.rn.f32 	%f67, %f58, %f59, %f67;
$L__BB2_13:
	mad.lo.s32 	%r35, %r18, %r1, %r2;
	cvta.to.global.u64 	%rd49, %rd6;
	mul.wide.s32 	%rd50, %r35, 4;
	add.s64 	%rd51, %rd49, %rd50;
	st.global.f32 	[%rd51], %f67;
$L__BB2_14:
	ret;

}


// ===== COMPILED SASS (sm_100) =====

	.target	sm_100

	.elftype	@"ET_EXEC"


//--------------------- .note.nv.tkinfo           --------------------------
	.section	.note.nv.tkinfo,"",@"SHT_NOTE"
	.sectionflags	@"SHF_NOTE_NV_TKINFO"
	.tkinfo
        /*0018*/ 	.word	0x00000002
        /*0030*/ 	.string	""
        /*0030*/ 	.string	"ptxas"
        /*0030*/ 	.string	"Cuda compilation tools, release 13.0, V13.0.88"
        /*0030*/ 	.string	"Build cuda_13.0.r13.0/compiler.36424714_0"
        /*0030*/ 	.string	"-arch sm_100 -m 64 "



//--------------------- .note.nv.cuinfo           --------------------------
	.section	.note.nv.cuinfo,"",@"SHT_NOTE"
	.sectionflags	@"SHF_NOTE_NV_CUINFO"
        /*0018*/ 	.short	0x0002
        /*001a*/ 	.short	0x0064
        /*001c*/ 	.short	0x0082
	.zero		2


//--------------------- .nv.info                  --------------------------
	.section	.nv.info,"",@"SHT_CUDA_INFO"
	.align	4


	//----- nvinfo : EIATTR_REGCOUNT
	.align		4
        /*0000*/ 	.byte	0x04, 0x2f
        /*0002*/ 	.short	(.L_1 - .L_0)
	.align		4
.L_0:
        /*0004*/ 	.word	index@(_Z11tiledMatMulPKfS0_Pfiii)
        /*0008*/ 	.word	0x00000020


	//----- nvinfo : EIATTR_FRAME_SIZE
	.align		4
.L_1:
        /*000c*/ 	.byte	0x04, 0x11
        /*000e*/ 	.short	(.L_3 - .L_2)
	.align		4
.L_2:
        /*0010*/ 	.word	index@(_Z11tiledMatMulPKfS0_Pfiii)
        /*0014*/ 	.word	0x00000000


	//----- nvinfo : EIATTR_REGCOUNT
	.align		4
.L_3:
        /*0018*/ 	.byte	0x04, 0x2f
        /*001a*/ 	.short	(.L_5 - .L_4)
	.align		4
.L_4:
        /*001c*/ 	.word	index@(_Z20optimizedTiledMatMulPKfS0_Pfiii)
        /*0020*/ 	.word	0x00000020


	//----- nvinfo : EIATTR_FRAME_SIZE
	.align		4
.L_5:
        /*0024*/ 	.byte	0x04, 0x11
        /*0026*/ 	.short	(.L_7 - .L_6)
	.align		4
.L_6:
        /*0028*/ 	.word	index@(_Z20optimizedTiledMatMulPKfS0_Pfiii)
        /*002c*/ 	.word	0x00000000


	//----- nvinfo : EIATTR_REGCOUNT
	.align		4
.L_7:
        /*0030*/ 	.byte	0x04, 0x2f
        /*0032*/ 	.short	(.L_9 - .L_8)
	.align		4
.L_8:
        /*0034*/ 	.word	index@(_Z11naiveMatMulPKfS0_Pfiii)
        /*0038*/ 	.word	0x00000020


	//----- nvinfo : EIATTR_FRAME_SIZE
	.align		4
.L_9:
        /*003c*/ 	.byte	0x04, 0x11
        /*003e*/ 	.short	(.L_11 - .L_10)
	.align		4
.L_10:
        /*0040*/ 	.word	index@(_Z11naiveMatMulPKfS0_Pfiii)
        /*0044*/ 	.word	0x00000000


	//----- nvinfo : EIATTR_MIN_STACK_SIZE
	.align		4
.L_11:
        /*0048*/ 	.byte	0x04, 0x12
        /*004a*/ 	.short	(.L_13 - .L_12)
	.align		4
.L_12:
        /*004c*/ 	.word	index@(_Z11naiveMatMulPKfS0_Pfiii)
        /*0050*/ 	.word	0x00000000


	//----- nvinfo : EIATTR_MIN_STACK_SIZE
	.align		4
.L_13:
        /*0054*/ 	.byte	0x04, 0x12
        /*0056*/ 	.short	(.L_15 - .L_14)
	.align		4
.L_14:
        /*0058*/ 	.word	index@(_Z20optimizedTiledMatMulPKfS0_Pfiii)
        /*005c*/ 	.word	0x00000000


	//----- nvinfo : EIATTR_MIN_STACK_SIZE
	.align		4
.L_15:
        /*0060*/ 	.byte	0x04, 0x12
        /*0062*/ 	.short	(.L_17 - .L_16)
	.align		4
.L_16:
        /*0064*/ 	.word	index@(_Z11tiledMatMulPKfS0_Pfiii)
        /*0068*/ 	.word	0x00000000
.L_17:


//--------------------- .nv.compat                --------------------------
	.section	.nv.compat,"",@"SHT_CUDA_COMPAT_INFO"
	.align	4
        /*0000*/ 	.byte	0x02, 0x09, 0x00, 0x00, 0x02, 0x02, 0x01, 0x00, 0x02, 0x05, 0x05, 0x00, 0x03, 0x07, 0x01, 0x01
        /*0010*/ 	.byte	0x02, 0x03, 0x00, 0x00, 0x02, 0x06, 0x01, 0x00, 0x04, 0x0b, 0x08, 0x00, 0x09, 0x00, 0x00, 0x00
        /*0020*/ 	.byte	0x00, 0x00, 0x00, 0x00


//--------------------- .nv.info._Z11naiveMatMulPKfS0_Pfiii --------------------------
	.section	.nv.info._Z11naiveMatMulPKfS0_Pfiii,"",@"SHT_CUDA_INFO"
	.sectionflags	@""
	.align	4


	//----- nvinfo : EIATTR_CUDA_API_VERSION
	.align		4
        /*0000*/ 	.byte	0x04, 0x37
        /*0002*/ 	.short	(.L_19 - .L_18)
.L_18:
        /*0004*/ 	.word	0x00000082


	//----- nvinfo : EIATTR_KPARAM_INFO
	.align		4
.L_19:
        /*0008*/ 	.byte	0x04, 0x17
        /*000a*/ 	.short	(.L_21 - .L_20)
.L_20:
        /*000c*/ 	.word	0x00000000
        /*0010*/ 	.short	0x0005
        /*0012*/ 	.short	0x0020
        /*0014*/ 	.byte	0x00, 0xf0, 0x11, 0x00


	//----- nvinfo : EIATTR_KPARAM_INFO
	.align		4
.L_21:
        /*0018*/ 	.byte	0x04, 0x17
        /*001a*/ 	.short	(.L_23 - .L_22)
.L_22:
        /*001c*/ 	.word	0x00000000
        /*0020*/ 	.short	0x0004
        /*0022*/ 	.short	0x001c
        /*0024*/ 	.byte	0x00, 0xf0, 0x11, 0x00


	//----- nvinfo : EIATTR_KPARAM_INFO
	.align		4
.L_23:
        /*0028*/ 	.byte	0x04, 0x17
        /*002a*/ 	.short	(.L_25 - .L_24)
.L_24:
        /*002c*/ 	.word	0x00000000
        /*0030*/ 	.short	0x0003
        /*0032*/ 	.short	0x0018
        /*0034*/ 	.byte	0x00, 0xf0, 0x11, 0x00


	//----- nvinfo : EIATTR_KPARAM_INFO
	.align		4
.L_25:
        /*0038*/ 	.byte	0x04, 0x17
        /*003a*/ 	.short	(.L_27 - .L_26)
.L_26:
        /*003c*/ 	.word	0x00000000
        /*0040*/ 	.short	0x0002
        /*0042*/ 	.short	0x0010
        /*0044*/ 	.byte	0x00, 0xf5, 0x21, 0x00


	//----- nvinfo : EIATTR_KPARAM_INFO
	.align		4
.L_27:
        /*0048*/ 	.byte	0x04, 0x17
        /*004a*/ 	.short	(.L_29 - .L_28)
.L_28:
        /*004c*/ 	.word	0x00000000
        /*0050*/ 	.short	0x0001
        /*0052*/ 	.short	0x0008
        /*0054*/ 	.byte	0x00, 0xf5, 0x21, 0x00


	//----- nvinfo : EIATTR_KPARAM_INFO
	.align		4
.L_29:
        /*0058*/ 	.byte	0x04, 0x17
        /*005a*/ 	.short	(.L_31 - .L_30)
.L_30:
        /*005c*/ 	.word	0x00000000
        /*0060*/ 	.short	0x0000
        /*0062*/ 	.short	0x0000
        /*0064*/ 	.byte	0x00, 0xf5, 0x21, 0x00


	//----- nvinfo : EIATTR_SPARSE_MMA_MASK
	.align		4
.L_31:
        /*0068*/ 	.byte	0x03, 0x50
        /*006a*/ 	.short	0x0000


	//----- nvinfo : EIATTR_MAXREG_COUNT
	.align		4
        /*006c*/ 	.byte	0x03, 0x1b
        /*006e*/ 	.short	0x00ff


	//----- nvinfo : EIATTR_MERCURY_ISA_VERSION
	.align		4
        /*0070*/ 	.byte	0x03, 0x5f
        /*0072*/ 	.short	0x0101


	//----- nvinfo : EIATTR_VRC_CTA_INIT_COUNT
	.align		4
        /*0074*/ 	.byte	0x02, 0x4a
	.zero		1
	.zero		1


	//----- nvinfo : EIATTR_EXIT_INSTR_OFFSETS
	.align		4
        /*0078*/ 	.byte	0x04, 0x1c
        /*007a*/ 	.short	(.L_33 - .L_32)


	//   ....[0]....
.L_32:
        /*007c*/ 	.word	0x000000c0


	//   ....[1]....
        /*0080*/ 	.word	0x000008e0


	//----- nvinfo : EIATTR_CBANK_PARAM_SIZE
	.align		4
.L_33:
        /*0084*/ 	.byte	0x03, 0x19
        /*0086*/ 	.short	0x0024


	//----- nvinfo : EIATTR_PARAM_CBANK
	.align		4
        /*0088*/ 	.byte	0x04, 0x0a
        /*008a*/ 	.short	(.L_35 - .L_34)
	.align		4
.L_34:
        /*008c*/ 	.word	index@(.nv.constant0._Z11naiveMatMulPKfS0_Pfiii)
        /*0090*/ 	.short	0x0380
        /*0092*/ 	.short	0x0024


	//----- nvinfo : EIATTR_SW_WAR
	.align		4
.L_35:
        /*0094*/ 	.byte	0x04, 0x36
        /*0096*/ 	.short	(.L_37 - .L_36)
.L_36:
        /*0098*/ 	.word	0x00000008
.L_37:


//--------------------- .nv.info._Z20optimizedTiledMatMulPKfS0_Pfiii --------------------------
	.section	.nv.info._Z20optimizedTiledMatMulPKfS0_Pfiii,"",@"SHT_CUDA_INFO"
	.sectionflags	@""
	.align	4


	//----- nvinfo : EIATTR_CUDA_API_VERSION
	.align		4
        /*0000*/ 	.byte	0x04, 0x37
        /*0002*/ 	.short	(.L_39 - .L_38)
.L_38:
        /*0004*/ 	.word	0x00000082


	//----- nvinfo : EIATTR_KPARAM_INFO
	.align		4
.L_39:
        /*0008*/ 	.byte	0x04, 0x17
        /*000a*/ 	.short	(.L_41 - .L_40)
.L_40:
        /*000c*/ 	.word	0x00000000
        /*0010*/ 	.short	0x0005
        /*0012*/ 	.short	0x0020
        /*0014*/ 	.byte	0x00, 0xf0, 0x11, 0x00


	//----- nvinfo : EIATTR_KPARAM_INFO
	.align		4
.L_41:
        /*0018*/ 	.byte	0x04, 0x17
        /*001a*/ 	.short	(.L_43 - .L_42)
.L_42:
        /*001c*/ 	.word	0x00000000
        /*0020*/ 	.short	0x0004
        /*0022*/ 	.short	0x001c
        /*0024*/ 	.byte	0x00, 0xf0, 0x11, 0x00


	//----- nvinfo : EIATTR_KPARAM_INFO
	.align		4
.L_43:
        /*0028*/ 	.byte	0x04, 0x17
        /*002a*/ 	.short	(.L_45 - .L_44)
.L_44:
        /*002c*/ 	.word	0x00000000
        /*0030*/ 	.short	0x0003
        /*0032*/ 	.short	0x0018
        /*0034*/ 	.byte	0x00, 0xf0, 0x11, 0x00


	//----- nvinfo : EIATTR_KPARAM_INFO
	.align		4
.L_45:
        /*0038*/ 	.byte	0x04, 0x17
        /*003a*/ 	.short	(.L_47 - .L_46)
.L_46:
        /*003c*/ 	.word	0x00000000
        /*0040*/ 	.short	0x0002
        /*0042*/ 	.short	0x0010
        /*0044*/ 	.byte	0x00, 0xf5, 0x21, 0x00


	//----- nvinfo : EIATTR_KPARAM_INFO
	.align		4
.L_47:
        /*0048*/ 	.byte	0x04, 0x17
        /*004a*/ 	.short	(.L_49 - .L_48)
.L_48:
        /*004c*/ 	.word	0x00000000
        /*0050*/ 	.short	0x0001
        /*0052*/ 	.short	0x0008
        /*0054*/ 	.byte	0x00, 0xf5, 0x21, 0x00


	//----- nvinfo : EIATTR_KPARAM_INFO
	.align		4
.L_49:
        /*0058*/ 	.byte	0x04, 0x17
        /*005a*/ 	.short	(.L_51 - .L_50)
.L_50:
        /*005c*/ 	.word	0x00000000
        /*0060*/ 	.short	0x0000
        /*0062*/ 	.short	0x0000
        /*0064*/ 	.byte	0x00, 0xf5, 0x21, 0x00


	//----- nvinfo : EIATTR_SPARSE_MMA_MASK
	.align		4
.L_51:
        /*0068*/ 	.byte	0x03, 0x50
        /*006a*/ 	.short	0x0000


	//----- nvinfo : EIATTR_MAXREG_COUNT
	.align		4
        /*006c*/ 	.byte	0x03, 0x1b
        /*006e*/ 	.short	0x00ff


	//----- nvinfo : EIATTR_NUM_BARRIERS
	.align		4
        /*0070*/ 	.byte	0x02, 0x4c
        /*0072*/ 	.byte	0x01
	.zero		1


	//----- nvinfo : EIATTR_MERCURY_ISA_VERSION
	.align		4
        /*0074*/ 	.byte	0x03, 0x5f
        /*0076*/ 	.short	0x0101


	//----- nvinfo : EIATTR_VRC_CTA_INIT_COUNT
	.align		4
        /*0078*/ 	.byte	0x02, 0x4a
	.zero		1
	.zero		1


	//----- nvinfo : EIATTR_EXIT_INSTR_OFFSETS
	.align		4
        /*007c*/ 	.byte	0x04, 0x1c
        /*007e*/ 	.short	(.L_53 - .L_52)


	//   ....[0]....
.L_52:
        /*0080*/ 	.word	0x00000d80


	//   ....[1]....
        /*0084*/ 	.word	0x00000dd0


	//----- nvinfo : EIATTR_CBANK_PARAM_SIZE
	.align		4
.L_53:
        /*0088*/ 	.byte	0x03, 0x19
        /*008a*/ 	.short	0x0024


	//----- nvinfo : EIATTR_PARAM_CBANK
	.align		4
        /*008c*/ 	.byte	0x04, 0x0a
        /*008e*/ 	.short	(.L_55 - .L_54)
	.align		4
.L_54:
        /*0090*/ 	.word	index@(.nv.constant0._Z20optimizedTiledMatMulPKfS0_Pfiii)
        /*0094*/ 	.short	0x0380
        /*0096*/ 	.short	0x0024


	//----- nvinfo : EIATTR_SW_WAR
	.align		4
.L_55:
        /*0098*/ 	.byte	0x04, 0x36
        /*009a*/ 	.short	(.L_57 - .L_56)
.L_56:
        /*009c*/ 	.word	0x00000008
.L_57:


//--------------------- .nv.info._Z11tiledMatMulPKfS0_Pfiii --------------------------
	.section	.nv.info._Z11tiledMatMulPKfS0_Pfiii,"",@"SHT_CUDA_INFO"
	.sectionflags	@""
	.align	4


	//----- nvinfo : EIATTR_CUDA_API_VERSION
	.align		4
        /*0000*/ 	.byte	0x04, 0x37
        /*0002*/ 	.short	(.L_59 - .L_58)
.L_58:
        /*0004*/ 	.word	0x00000082


	//----- nvinfo : EIATTR_KPARAM_INFO
	.align		4
.L_59:
        /*0008*/ 	.byte	0x04, 0x17
        /*000a*/ 	.short	(.L_61 - .L_60)
.L_60:
        /*000c*/ 	.word	0x00000000
        /*0010*/ 	.short	0x0005
        /*0012*/ 	.short	0x0020
        /*0014*/ 	.byte	0x00, 0xf0, 0x11, 0x00


	//----- nvinfo : EIATTR_KPARAM_INFO
	.align		4
.L_61:
        /*0018*/ 	.byte	0x04, 0x17
        /*001a*/ 	.short	(.L_63 - .L_62)
.L_62:
        /*001c*/ 	.word	0x00000000
        /*0020*/ 	.short	0x0004
        /*0022*/ 	.short	0x001c
        /*0024*/ 	.byte	0x00, 0xf0, 0x11, 0x00


	//----- nvinfo : EIATTR_KPARAM_INFO
	.align		4
.L_63:
        /*0028*/ 	.byte	0x04, 0x17
        /*002a*/ 	.short	(.L_65 - .L_64)
.L_64:
        /*002c*/ 	.word	0x00000000
        /*0030*/ 	.short	0x0003
        /*0032*/ 	.short	0x0018
        /*0034*/ 	.byte	0x00, 0xf0, 0x11, 0x00


	//----- nvinfo : EIATTR_KPARAM_INFO
	.align		4
.L_65:
        /*0038*/ 	.byte	0x04, 0x17
        /*003a*/ 	.short	(.L_67 - .L_66)
.L_66:
        /*003c*/ 	.word	0x00000000
        /*0040*/ 	.short	0x0002
        /*0042*/ 	.short	0x0010
        /*0044*/ 	.byte	0x00, 0xf5, 0x21, 0x00


	//----- nvinfo : EIATTR_KPARAM_INFO
	.align		4
.L_67:
        /*0048*/ 	.byte	0x04, 0x17
        /*004a*/ 	.short	(.L_69 - .L_68)
.L_68:
        /*004c*/ 	.word	0x00000000
        /*0050*/ 	.short	0x0001
        /*0052*/ 	.short	0x0008
        /*0054*/ 	.byte	0x00, 0xf5, 0x21, 0x00


	//----- nvinfo : EIATTR_KPARAM_INFO
	.align		4
.L_69:
        /*0058*/ 	.byte	0x04, 0x17
        /*005a*/ 	.short	(.L_71 - .L_70)
.L_70:
        /*005c*/ 	.word	0x00000000
        /*0060*/ 	.short	0x0000
        /*0062*/ 	.short	0x0000
        /*0064*/ 	.byte	0x00, 0xf5, 0x21, 0x00


	//----- nvinfo : EIATTR_SPARSE_MMA_MASK
	.align		4
.L_71:
        /*0068*/ 	.byte	0x03, 0x50
        /*006a*/ 	.short	0x0000


	//----- nvinfo : EIATTR_MAXREG_COUNT
	.align		4
        /*006c*/ 	.byte	0x03, 0x1b
        /*006e*/ 	.short	0x00ff


	//----- nvinfo : EIATTR_NUM_BARRIERS
	.align		4
        /*0070*/ 	.byte	0x02, 0x4c
        /*0072*/ 	.byte	0x01
	.zero		1


	//----- nvinfo : EIATTR_MERCURY_ISA_VERSION
	.align		4
        /*0074*/ 	.byte	0x03, 0x5f
        /*0076*/ 	.short	0x0101


	//----- nvinfo : EIATTR_VRC_CTA_INIT_COUNT
	.align		4
        /*0078*/ 	.byte	0x02, 0x4a
	.zero		1
	.zero		1


	//----- nvinfo : EIATTR_EXIT_INSTR_OFFSETS
	.align		4
        /*007c*/ 	.byte	0x04, 0x1c
        /*007e*/ 	.short	(.L_73 - .L_72)


	//   ....[0]....
.L_72:
        /*0080*/ 	.word	0x000005e0


	//   ....[1]....
        /*0084*/ 	.word	0x00000630


	//----- nvinfo : EIATTR_CBANK_PARAM_SIZE
	.align		4
.L_73:
        /*0088*/ 	.byte	0x03, 0x19
        /*008a*/ 	.short	0x0024


	//----- nvinfo : EIATTR_PARAM_CBANK
	.align		4
        /*008c*/ 	.byte	0x04, 0x0a
        /*008e*/ 	.short	(.L_75 - .L_74)
	.align		4
.L_74:
        /*0090*/ 	.word	index@(.nv.constant0._Z11tiledMatMulPKfS0_Pfiii)
        /*0094*/ 	.short	0x0380
        /*0096*/ 	.short	0x0024


	//----- nvinfo : EIATTR_SW_WAR
	.align		4
.L_75:
        /*0098*/ 	.byte	0x04, 0x36
        /*009a*/ 	.short	(.L_77 - .L_76)
.L_76:
        /*009c*/ 	.word	0x00000008
.L_77:


//--------------------- .nv.callgraph             --------------------------
	.section	.nv.callgraph,"",@"SHT_CUDA_CALLGRAPH"
	.align	4
	.sectionentsize	8
	.align		4
        /*0000*/ 	.word	0x00000000
	.align		4
        /*0004*/ 	.word	0xffffffff
	.align		4
        /*0008*/ 	.word	0x00000000
	.align		4
        /*000c*/ 	.word	0xfffffffe
	.align		4
        /*0010*/ 	.word	0x00000000
	.align		4
        /*0014*/ 	.word	0xfffffffd
	.align		4
        /*0018*/ 	.word	0x00000000
	.align		4
        /*001c*/ 	.word	0xfffffffc


//--------------------- .text._Z11naiveMatMulPKfS0_Pfiii --------------------------
	.section	.text._Z11naiveMatMulPKfS0_Pfiii,"ax",@progbits
	.align	128
        .global         _Z11naiveMatMulPKfS0_Pfiii
        .type           _Z11naiveMatMulPKfS0_Pfiii,@function
        .size           _Z11naiveMatMulPKfS0_Pfiii,(.L_x_12 - _Z11naiveMatMulPKfS0_Pfiii)
        .other          _Z11naiveMatMulPKfS0_Pfiii,@"STO_CUDA_ENTRY STV_DEFAULT"
_Z11naiveMatMulPKfS0_Pfiii:
.text._Z11naiveMatMulPKfS0_Pfiii:
[----:B------:R-:W-:Y:S01]  /*0000*/  LDC R1, c[0x0][0x37c] ;  /* 0x0000df00ff017b82 */ /* 0x000fe20000000800 */
[----:B------:R-:W0:Y:S07]  /*0010*/  S2R R5, SR_TID.X ;  /* 0x0000000000057919 */ /* 0x000e2e0000002100 */
[----:B------:R-:W1:Y:S01]  /*0020*/  LDC R19, c[0x0][0x364] ;  /* 0x0000d900ff137b82 */ /* 0x000e620000000800 */
[----:B------:R-:W1:Y:S07]  /*0030*/  S2R R4, SR_TID.Y ;  /* 0x0000000000047919 */ /* 0x000e6e0000002200 */
[----:B------:R-:W0:Y:S08]  /*0040*/  S2UR UR5, SR_CTAID.X ;  /* 0x00000000000579c3 */ /* 0x000e300000002500 */
[----:B------:R-:W0:Y:S08]  /*0050*/  LDC R0, c[0x0][0x360] ;  /* 0x0000d800ff007b82 */ /* 0x000e300000000800 */
[----:B------:R-:W1:Y:S08]  /*0060*/  S2UR UR4, SR_CTAID.Y ;  /* 0x00000000000479c3 */ /* 0x000e700000002600 */
[----:B------:R-:W2:Y:S01]  /*0070*/  LDC.64 R2, c[0x0][0x398] ;  /* 0x0000e600ff027b82 */ /* 0x000ea20000000a00 */
[----:B0-----:R-:W-:-:S02]  /*0080*/  IMAD R0, R0, UR5, R5 ;  /* 0x0000000500007c24 */ /* 0x001fc4000f8e0205 */
[----:B-1----:R-:W-:-:S03]  /*0090*/  IMAD R19, R19, UR4, R4 ;  /* 0x0000000413137c24 */ /* 0x002fc6000f8e0204 */
[----:B--2---:R-:W-:-:S04]  /*00a0*/  ISETP.GE.AND P0, PT, R0, R3, PT ;  /* 0x000000030000720c */ /* 0x004fc80003f06270 */
[----:B------:R-:W-:-:S13]  /*00b0*/  ISETP.GE.OR P0, PT, R19, R2, P0 ;  /* 0x000000021300720c */ /* 0x000fda0000706670 */
[----:B------:R-:W-:Y:S05]  /*00c0*/  @P0 EXIT ;  /* 0x000000000000094d */ /* 0x000fea0003800000 */
[----:B------:R-:W0:Y:S01]  /*00d0*/  LDC R2, c[0x0][0x3a0] ;  /* 0x0000e800ff027b82 */ /* 0x000e220000000800 */
[----:B------:R-:W1:Y:S01]  /*00e0*/  LDCU.64 UR4, c[0x0][0x358] ;  /* 0x00006b00ff0477ac */ /* 0x000e620008000a00 */
[----:B------:R-:W-:Y:S01]  /*00f0*/  HFMA2 R24, -RZ, RZ, 0, 0 ;  /* 0x00000000ff187431 */ /* 0x000fe200000001ff */
[----:B0-----:R-:W-:-:S13]  /*0100*/  ISETP.GE.AND P0, PT, R2, 0x1, PT ;  /* 0x000000010200780c */ /* 0x001fda0003f06270 */
[----:B-1----:R-:W-:Y:S05]  /*0110*/  @!P0 BRA `(.L_x_0) ;  /* 0x0000000400e08947 */ /* 0x002fea0003800000 */
[C---:B------:R-:W-:Y:S01]  /*0120*/  ISETP.GE.U32.AND P1, PT, R2.reuse, 0x8, PT ;  /* 0x000000080200780c */ /* 0x040fe20003f26070 */
[----:B------:R-:W-:Y:S01]  /*0130*/  IMAD R20, R19, R2, RZ ;  /* 0x0000000213147224 */ /* 0x000fe200078e02ff */
[----:B------:R-:W-:Y:S02]  /*0140*/  LOP3.LUT R27, R2, 0x7, RZ, 0xc0, !PT ;  /* 0x00000007021b7812 */ /* 0x000fe400078ec0ff */
[----:B------:R-:W-:Y:S02]  /*0150*/  MOV R24, RZ ;  /* 0x000000ff00187202 */ /* 0x000fe40000000f00 */
[----:B------:R-:W-:Y:S02]  /*0160*/  ISETP.NE.AND P0, PT, R27, RZ, PT ;  /* 0x000000ff1b00720c */ /* 0x000fe40003f05270 */
[----:B------:R-:W-:-:S05]  /*0170*/  MOV R21, RZ ;  /* 0x000000ff00157202 */ /* 0x000fca0000000f00 */
[----:B------:R-:W-:Y:S06]  /*0180*/  @!P1 BRA `(.L_x_1) ;  /* 0x0000000000c49947 */ /* 0x000fec0003800000 */
[----:B------:R-:W0:Y:S01]  /*0190*/  LDC.64 R4, c[0x0][0x380] ;  /* 0x0000e000ff047b82 */ /* 0x000e220000000a00 */
[----:B------:R-:W-:Y:S02]  /*01a0*/  LOP3.LUT R21, R2, 0x7ffffff8, RZ, 0xc0, !PT ;  /* 0x7ffffff802157812 */ /* 0x000fe400078ec0ff */
[----:B------:R-:W-:Y:S02]  /*01b0*/  MOV R24, RZ ;  /* 0x000000ff00187202 */ /* 0x000fe40000000f00 */
[----:B------:R-:W-:Y:S02]  /*01c0*/  MOV R18, R0 ;  /* 0x0000000000127202 */ /* 0x000fe40000000f00 */
[----:B------:R-:W-:Y:S01]  /*01d0*/  IADD3 R22, PT, PT, -R21, RZ, RZ ;  /* 0x000000ff15167210 */ /* 0x000fe20007ffe1ff */
[----:B0-----:R-:W-:-:S03]  /*01e0*/  IMAD.WIDE.U32 R4, R20, 0x4, R4 ;  /* 0x0000000414047825 */ /* 0x001fc600078e0004 */
[----:B------:R-:W-:-:S04]  /*01f0*/  IADD3 R6, P1, PT, R4, 0x10, RZ ;  /* 0x0000001004067810 */ /* 0x000fc80007f3e0ff */
[----:B------:R-:W-:-:S09]  /*0200*/  IADD3.X R7, PT, PT, RZ, R5, RZ, P1, !PT ;  /* 0x00000005ff077210 */ /* 0x000fd20000ffe4ff */
.L_x_2:
[----:B------:R-:W0:Y:S01]  /*0210*/  LDC.64 R16, c[0x0][0x388] ;  /* 0x0000e200ff107b82 */ /* 0x000e220000000a00 */
[----:B------:R-:W-:Y:S02]  /*0220*/  MOV R4, R6 ;  /* 0x0000000600047202 */ /* 0x000fe40000000f00 */
[----:B------:R-:W-:-:S05]  /*0230*/  MOV R5, R7 ;  /* 0x0000000700057202 */ /* 0x000fca0000000f00 */
[----:B------:R-:W2:Y:S04]  /*0240*/  LDG.E R25, desc[UR4][R4.64+-0x10] ;  /* 0xfffff00404197981 */ /* 0x000ea8000c1e1900 */
[----:B------:R-:W3:Y:S04]  /*0250*/  LDG.E R23, desc[UR4][R4.64+-0xc] ;  /* 0xfffff40404177981 */ /* 0x000ee8000c1e1900 */
[----:B------:R-:W4:Y:S04]  /*0260*/  LDG.E R29, desc[UR4][R4.64+-0x8] ;  /* 0xfffff804041d7981 */ /* 0x000f28000c1e1900 */
[----:B------:R-:W5:Y:S01]  /*0270*/  LDG.E R28, desc[UR4][R4.64+-0x4] ;  /* 0xfffffc04041c7981 */ /* 0x000f62000c1e1900 */
[----:B0-----:R-:W-:-:S05]  /*0280*/  IMAD.WIDE R16, R18, 0x4, R16 ;  /* 0x0000000412107825 */ /* 0x001fca00078e0210 */
[----:B------:R0:W2:Y:S01]  /*0290*/  LDG.E R26, desc[UR4][R16.64] ;  /* 0x00000004101a7981 */ /* 0x0000a2000c1e1900 */
[----:B------:R-:W-:-:S04]  /*02a0*/  IMAD.WIDE R14, R3, 0x4, R16 ;  /* 0x00000004030e7825 */ /* 0x000fc800078e0210 */
[C---:B------:R-:W-:Y:S02]  /*02b0*/  IMAD.WIDE R6, R3.reuse, 0x4, R14 ;  /* 0x0000000403067825 */ /* 0x040fe400078e020e */
[----:B------:R-:W3:Y:S02]  /*02c0*/  LDG.E R14, desc[UR4][R14.64] ;  /* 0x000000040e0e7981 */ /* 0x000ee4000c1e1900 */
[C---:B------:R-:W-:Y:S02]  /*02d0*/  IMAD.WIDE R10, R3.reuse, 0x4, R6 ;  /* 0x00000004030a7825 */ /* 0x040fe400078e0206 */
[----:B------:R-:W4:Y:S02]  /*02e0*/  LDG.E R6, desc[UR4][R6.64] ;  /* 0x0000000406067981 */ /* 0x000f24000c1e1900 */
[C---:B------:R-:W-:Y:S02]  /*02f0*/  IMAD.WIDE R8, R3.reuse, 0x4, R10 ;  /* 0x0000000403087825 */ /* 0x040fe400078e020a */
[----:B------:R-:W5:Y:S02]  /*0300*/  LDG.E R10, desc[UR4][R10.64] ;  /* 0x000000040a0a7981 */ /* 0x000f64000c1e1900 */
[----:B------:R-:W-:-:S02]  /*0310*/  IMAD.WIDE R12, R3, 0x4, R8 ;  /* 0x00000004030c7825 */ /* 0x000fc400078e0208 */
[----:B------:R-:W5:Y:S04]  /*0320*/  LDG.E R7, desc[UR4][R4.64] ;  /* 0x0000000404077981 */ /* 0x000f68000c1e1900 */
[----:B------:R-:W5:Y:S01]  /*0330*/  LDG.E R8, desc[UR4][R8.64] ;  /* 0x0000000408087981 */ /* 0x000f62000c1e1900 */
[----:B0-----:R-:W-:-:S03]  /*0340*/  IMAD.WIDE R16, R3, 0x4, R12 ;  /* 0x0000000403107825 */ /* 0x001fc600078e020c */
[----:B------:R-:W5:Y:S04]  /*0350*/  LDG.E R12, desc[UR4][R12.64] ;  /* 0x000000040c0c7981 */ /* 0x000f68000c1e1900 */
[----:B------:R-:W5:Y:S04]  /*0360*/  LDG.E R15, desc[UR4][R16.64] ;  /* 0x00000004100f7981 */ /* 0x000f68000c1e1900 */
[----:B------:R-:W5:Y:S04]  /*0370*/  LDG.E R9, desc[UR4][R4.64+0x4] ;  /* 0x0000040404097981 */ /* 0x000f68000c1e1900 */
[----:B------:R-:W5:Y:S01]  /*0380*/  LDG.E R11, desc[UR4][R4.64+0xc] ;  /* 0x00000c04040b7981 */ /* 0x000f62000c1e1900 */
[----:B--2---:R-:W-:Y:S01]  /*0390*/  FFMA R26, R25, R26, R24 ;  /* 0x0000001a191a7223 */ /* 0x004fe20000000018 */
[----:B------:R-:W-:-:S02]  /*03a0*/  IMAD.WIDE R24, R3, 0x4, R16 ;  /* 0x0000000403187825 */ /* 0x000fc400078e0210 */
[----:B------:R-:W2:Y:S04]  /*03b0*/  LDG.E R16, desc[UR4][R4.64+0x8] ;  /* 0x0000080404107981 */ /* 0x000ea8000c1e1900 */
[----:B------:R-:W2:Y:S01]  /*03c0*/  LDG.E R24, desc[UR4][R24.64] ;  /* 0x0000000418187981 */ /* 0x000ea2000c1e1900 */
[----:B---3--:R-:W-:Y:S01]  /*03d0*/  FFMA R14, R23, R14, R26 ;  /* 0x0000000e170e7223 */ /* 0x008fe2000000001a */
[----:B------:R-:W-:-:S03]  /*03e0*/  IADD3 R22, PT, PT, R22, 0x8, RZ ;  /* 0x0000000816167810 */ /* 0x000fc60007ffe0ff */
[----:B----4-:R-:W-:Y:S01]  /*03f0*/  FFMA R29, R29, R6, R14 ;  /* 0x000000061d1d7223 */ /* 0x010fe2000000000e */
[----:B------:R-:W-:-:S03]  /*0400*/  ISETP.NE.AND P1, PT, R22, RZ, PT ;  /* 0x000000ff1600720c */ /* 0x000fc60003f25270 */
[----:B-----5:R-:W-:Y:S01]  /*0410*/  FFMA R10, R28, R10, R29 ;  /* 0x0000000a1c0a7223 */ /* 0x020fe2000000001d */
[----:B------:R-:W-:-:S03]  /*0420*/  IADD3 R6, P2, PT, R4, 0x20, RZ ;  /* 0x0000002004067810 */ /* 0x000fc60007f5e0ff */
[----:B------:R-:W-:Y:S01]  /*0430*/  FFMA R8, R7, R8, R10 ;  /* 0x0000000807087223 */ /* 0x000fe2000000000a */
[----:B------:R-:W-:Y:S02]  /*0440*/  IADD3.X R7, PT, PT, RZ, R5, RZ, P2, !PT ;  /* 0x00000005ff077210 */ /* 0x000fe400017fe4ff */
[----:B------:R-:W-:Y:S01]  /*0450*/  LEA R18, R3, R18, 0x3 ;  /* 0x0000001203127211 */ /* 0x000fe200078e18ff */
[----:B------:R-:W-:-:S04]  /*0460*/  FFMA R9, R9, R12, R8 ;  /* 0x0000000c09097223 */ /* 0x000fc80000000008 */
[----:B--2---:R-:W-:-:S04]  /*0470*/  FFMA R16, R16, R15, R9 ;  /* 0x0000000f10107223 */ /* 0x004fc80000000009 */
[----:B------:R-:W-:Y:S01]  /*0480*/  FFMA R24, R11, R24, R16 ;  /* 0x000000180b187223 */ /* 0x000fe20000000010 */
[----:B------:R-:W-:Y:S06]  /*0490*/  @P1 BRA `(.L_x_2) ;  /* 0xfffffffc005c1947 */ /* 0x000fec000383ffff */
.L_x_1:
[----:B------:R-:W-:Y:S05]  /*04a0*/  @!P0 BRA `(.L_x_0) ;  /* 0x0000000000fc8947 */ /* 0x000fea0003800000 */
[----:B------:R-:W-:Y:S02]  /*04b0*/  ISETP.GE.U32.AND P1, PT, R27, 0x4, PT ;  /* 0x000000041b00780c */ /* 0x000fe40003f26070 */
[----:B------:R-:W-:-:S04]  /*04c0*/  LOP3.LUT R16, R2, 0x3, RZ, 0xc0, !PT ;  /* 0x0000000302107812 */ /* 0x000fc800078ec0ff */
[----:B------:R-:W-:-:S07]  /*04d0*/  ISETP.NE.AND P0, PT, R16, RZ, PT ;  /* 0x000000ff1000720c */ /* 0x000fce0003f05270 */
[----:B------:R-:W-:Y:S06]  /*04e0*/  @!P1 BRA `(.L_x_3) ;  /* 0x00000000006c9947 */ /* 0x000fec0003800000 */
[----:B------:R-:W0:Y:S01]  /*04f0*/  LDC.64 R6, c[0x0][0x388] ;  /* 0x0000e200ff067b82 */ /* 0x000e220000000a00 */
[----:B------:R-:W1:Y:S01]  /*0500*/  LDCU.64 UR6, c[0x0][0x380] ;  /* 0x00007000ff0677ac */ /* 0x000e620008000a00 */
[----:B------:R-:W-:Y:S01]  /*0510*/  IMAD R9, R21, R3, R0 ;  /* 0x0000000315097224 */ /* 0x000fe200078e0200 */
[CC--:B------:R-:W-:Y:S02]  /*0520*/  IADD3 R5, PT, PT, R20.reuse, R21.reuse, RZ ;  /* 0x0000001514057210 */ /* 0x0c0fe40007ffe0ff */
[----:B------:R-:W-:-:S03]  /*0530*/  IADD3 R10, P1, PT, R20, R21, RZ ;  /* 0x00000015140a7210 */ /* 0x000fc60007f3e0ff */
[----:B------:R-:W2:Y:S01]  /*0540*/  LDC.64 R14, c[0x0][0x380] ;  /* 0x0000e000ff0e7b82 */ /* 0x000ea20000000a00 */
[----:B0-----:R-:W-:-:S04]  /*0550*/  IMAD.WIDE R6, R9, 0x4, R6 ;  /* 0x0000000409067825 */ /* 0x001fc800078e0206 */
[----:B------:R-:W-:Y:S02]  /*0560*/  IMAD.WIDE R8, R3, 0x4, R6 ;  /* 0x0000000403087825 */ /* 0x000fe400078e0206 */
[----:B------:R-:W3:Y:S02]  /*0570*/  LDG.E R6, desc[UR4][R6.64] ;  /* 0x0000000406067981 */ /* 0x000ee4000c1e1900 */
[----:B--2---:R-:W-:Y:S01]  /*0580*/  IMAD.WIDE.U32 R14, R5, 0x4, R14 ;  /* 0x00000004050e7825 */ /* 0x004fe200078e000e */
[----:B------:R-:W-:Y:S02]  /*0590*/  IADD3.X R5, PT, PT, RZ, RZ, RZ, P1, !PT ;  /* 0x000000ffff057210 */ /* 0x000fe40000ffe4ff */
[----:B-1----:R-:W-:-:S03]  /*05a0*/  LEA R4, P1, R10, UR6, 0x2 ;  /* 0x000000060a047c11 */ /* 0x002fc6000f8210ff */
[----:B------:R-:W3:Y:S01]  /*05b0*/  LDG.E R15, desc[UR4][R14.64] ;  /* 0x000000040e0f7981 */ /* 0x000ee2000c1e1900 */
[----:B------:R-:W-:Y:S01]  /*05c0*/  LEA.HI.X R5, R10, UR7, R5, 0x2, P1 ;  /* 0x000000070a057c11 */ /* 0x000fe200088f1405 */
[C---:B------:R-:W-:Y:S02]  /*05d0*/  IMAD.WIDE R10, R3.reuse, 0x4, R8 ;  /* 0x00000004030a7825 */ /* 0x040fe400078e0208 */
[----:B------:R-:W2:Y:S04]  /*05e0*/  LDG.E R8, desc[UR4][R8.64] ;  /* 0x0000000408087981 */ /* 0x000ea8000c1e1900 */
[----:B------:R-:W2:Y:S01]  /*05f0*/  LDG.E R17, desc[UR4][R4.64+0x4] ;  /* 0x0000040404117981 */ /* 0x000ea2000c1e1900 */
[----:B------:R-:W-:-:S03]  /*0600*/  IMAD.WIDE R12, R3, 0x4, R10 ;  /* 0x00000004030c7825 */ /* 0x000fc600078e020a */
[----:B------:R-:W4:Y:S04]  /*0610*/  LDG.E R22, desc[UR4][R10.64] ;  /* 0x000000040a167981 */ /* 0x000f28000c1e1900 */
[----:B------:R-:W4:Y:S04]  /*0620*/  LDG.E R18, desc[UR4][R4.64+0x8] ;  /* 0x0000080404127981 */ /* 0x000f28000c1e1900 */
[----:B------:R-:W5:Y:S04]  /*0630*/  LDG.E R26, desc[UR4][R4.64+0xc] ;  /* 0x00000c04041a7981 */ /* 0x000f68000c1e1900 */
[----:B------:R-:W5:Y:S01]  /*0640*/  LDG.E R12, desc[UR4][R12.64] ;  /* 0x000000040c0c7981 */ /* 0x000f62000c1e1900 */
[----:B------:R-:W-:Y:S01]  /*0650*/  IADD3 R21, PT, PT, R21, 0x4, RZ ;  /* 0x0000000415157810 */ /* 0x000fe20007ffe0ff */
[----:B---3--:R-:W-:-:S04]  /*0660*/  FFMA R24, R15, R6, R24 ;  /* 0x000000060f187223 */ /* 0x008fc80000000018 */
[----:B--2---:R-:W-:-:S04]  /*0670*/  FFMA R17, R17, R8, R24 ;  /* 0x0000000811117223 */ /* 0x004fc80000000018 */
[----:B----4-:R-:W-:-:S04]  /*0680*/  FFMA R17, R18, R22, R17 ;  /* 0x0000001612117223 */ /* 0x010fc80000000011 */
[----:B-----5:R-:W-:-:S07]  /*0690*/  FFMA R24, R26, R12, R17 ;  /* 0x0000000c1a187223 */ /* 0x020fce0000000011 */
.L_x_3:
[----:B------:R-:W-:Y:S05]  /*06a0*/  @!P0 BRA `(.L_x_0) ;  /* 0x00000000007c8947 */ /* 0x000fea0003800000 */
[----:B------:R-:W-:Y:S01]  /*06b0*/  ISETP.NE.AND P1, PT, R16, 0x1, PT ;  /* 0x000000011000780c */ /* 0x000fe20003f25270 */
[----:B------:R-:W0:Y:S01]  /*06c0*/  LDC.64 R12, c[0x0][0x380] ;  /* 0x0000e000ff0c7b82 */ /* 0x000e220000000a00 */
[----:B------:R-:W-:-:S04]  /*06d0*/  LOP3.LUT R2, R2, 0x1, RZ, 0xc0, !PT ;  /* 0x0000000102027812 */ /* 0x000fc800078ec0ff */
[----:B------:R-:W-:-:S03]  /*06e0*/  ISETP.NE.U32.AND P0, PT, R2, 0x1, PT ;  /* 0x000000010200780c */ /* 0x000fc60003f05070 */
[----:B------:R-:W1:Y:S04]  /*06f0*/  LDC.64 R10, c[0x0][0x388] ;  /* 0x0000e200ff0a7b82 */ /* 0x000e680000000a00 */
[CC--:B------:R-:W-:Y:S02]  /*0700*/  @P1 IADD3 R15, PT, PT, R20.reuse, R21.reuse, RZ ;  /* 0x00000015140f1210 */ /* 0x0c0fe40007ffe0ff */
[----:B------:R-:W-:Y:S02]  /*0710*/  @P1 IADD3 R2, P2, PT, R20, R21, RZ ;  /* 0x0000001514021210 */ /* 0x000fe40007f5e0ff */
[----:B------:R-:W2:Y:S02]  /*0720*/  @P1 LDC.64 R4, c[0x0][0x380] ;  /* 0x0000e000ff041b82 */ /* 0x000ea40000000a00 */
[----:B------:R-:W-:-:S06]  /*0730*/  @P1 IADD3.X R14, PT, PT, RZ, RZ, RZ, P2, !PT ;  /* 0x000000ffff0e1210 */ /* 0x000fcc00017fe4ff */
[----:B------:R-:W3:Y:S01]  /*0740*/  LDC.64 R6, c[0x0][0x380] ;  /* 0x0000e000ff067b82 */ /* 0x000ee20000000a00 */
[----:B0-----:R-:W-:-:S04]  /*0750*/  @P1 IMAD.WIDE.U32 R12, R15, 0x4, R12 ;  /* 0x000000040f0c1825 */ /* 0x001fc800078e000c */
[C---:B------:R-:W-:Y:S01]  /*0760*/  @P1 IMAD R15, R21.reuse, R3, R0 ;  /* 0x00000003150f1224 */ /* 0x040fe200078e0200 */
[----:B------:R-:W-:Y:S01]  /*0770*/  @P1 IADD3 R21, PT, PT, R21, 0x2, RZ ;  /* 0x0000000215151810 */ /* 0x000fe20007ffe0ff */
[----:B------:R-:W4:Y:S01]  /*0780*/  @P1 LDG.E R13, desc[UR4][R12.64] ;  /* 0x000000040c0d1981 */ /* 0x000f22000c1e1900 */
[----:B------:R-:W0:Y:S01]  /*0790*/  LDC.64 R8, c[0x0][0x388] ;  /* 0x0000e200ff087b82 */ /* 0x000e220000000a00 */
[----:B-1----:R-:W-:Y:S01]  /*07a0*/  @P1 IMAD.WIDE R10, R15, 0x4, R10 ;  /* 0x000000040f0a1825 */ /* 0x002fe200078e020a */
[----:B------:R-:W-:Y:S02]  /*07b0*/  @!P0 IADD3 R17, PT, PT, R20, R21, RZ ;  /* 0x0000001514118210 */ /* 0x000fe40007ffe0ff */
[----:B--2---:R-:W-:Y:S01]  /*07c0*/  @P1 LEA R4, P2, R2, R4, 0x2 ;  /* 0x0000000402041211 */ /* 0x004fe200078410ff */
[----:B------:R-:W-:-:S03]  /*07d0*/  @!P0 IMAD R21, R21, R3, R0 ;  /* 0x0000000315158224 */ /* 0x000fc600078e0200 */
[----:B------:R-:W-:Y:S01]  /*07e0*/  @P1 LEA.HI.X R5, R2, R5, R14, 0x2, P2 ;  /* 0x0000000502051211 */ /* 0x000fe200010f140e */
[----:B------:R-:W-:Y:S01]  /*07f0*/  @P1 IMAD.WIDE R14, R3, 0x4, R10 ;  /* 0x00000004030e1825 */ /* 0x000fe200078e020a */
[----:B------:R-:W4:Y:S03]  /*0800*/  @P1 LDG.E R2, desc[UR4][R10.64] ;  /* 0x000000040a021981 */ /* 0x000f26000c1e1900 */
[----:B---3--:R-:W-:Y:S01]  /*0810*/  @!P0 IMAD.WIDE.U32 R6, R17, 0x4, R6 ;  /* 0x0000000411068825 */ /* 0x008fe200078e0006 */
[----:B------:R-:W2:Y:S04]  /*0820*/  @P1 LDG.E R5, desc[UR4][R4.64+0x4] ;  /* 0x0000040404051981 */ /* 0x000ea8000c1e1900 */
[----:B------:R-:W2:Y:S01]  /*0830*/  @P1 LDG.E R14, desc[UR4][R14.64] ;  /* 0x000000040e0e1981 */ /* 0x000ea2000c1e1900 */
[----:B0-----:R-:W-:-:S03]  /*0840*/  @!P0 IMAD.WIDE R8, R21, 0x4, R8 ;  /* 0x0000000415088825 */ /* 0x001fc600078e0208 */
[----:B------:R-:W3:Y:S04]  /*0850*/  @!P0 LDG.E R7, desc[UR4][R6.64] ;  /* 0x0000000406078981 */ /* 0x000ee8000c1e1900 */
[----:B------:R-:W3:Y:S01]  /*0860*/  @!P0 LDG.E R8, desc[UR4][R8.64] ;  /* 0x0000000408088981 */ /* 0x000ee2000c1e1900 */
[----:B----4-:R-:W-:-:S04]  /*0870*/  @P1 FFMA R2, R13, R2, R24 ;  /* 0x000000020d021223 */ /* 0x010fc80000000018 */
[----:B--2---:R-:W-:-:S04]  /*0880*/  @P1 FFMA R24, R5, R14, R2 ;  /* 0x0000000e05181223 */ /* 0x004fc80000000002 */
[----:B---3--:R-:W-:-:S07]  /*0890*/  @!P0 FFMA R24, R7, R8, R24 ;  /* 0x0000000807188223 */ /* 0x008fce0000000018 */
.L_x_0:
[----:B------:R-:W0:Y:S01]  /*08a0*/  LDC.64 R4, c[0x0][0x390] ;  /* 0x0000e400ff047b82 */ /* 0x000e220000000a00 */
[----:B------:R-:W-:-:S04]  /*08b0*/  IMAD R3, R19, R3, R0 ;  /* 0x0000000313037224 */ /* 0x000fc800078e0200 */
[----:B0-----:R-:W-:-:S05]  /*08c0*/  IMAD.WIDE R2, R3, 0x4, R4 ;  /* 0x0000000403027825 */ /* 0x001fca00078e0204 */
[----:B------:R-:W-:Y:S01]  /*08d0*/  STG.E desc[UR4][R2.64], R24 ;  /* 0x0000001802007986 */ /* 0x000fe2000c101904 */
[----:B------:R-:W-:Y:S05]  /*08e0*/  EXIT ;  /* 0x000000000000794d */ /* 0x000fea0003800000 */
.L_x_4:
[----:B------:R-:W-:-:S00]  /*08f0*/  BRA `(.L_x_4) ;  /* 0xfffffffc00fc7947 */ /* 0x000fc0000383ffff */
[----:B------:R-:W-:-:S00]  /*0900*/  NOP ;  /* 0x0000000000007918 */ /* 0x000fc00000000000 */
[----:B------:R-:W-:-:S00]  /*0910*/  NOP ;  /* 0x0000000000007918 */ /* 0x000fc00000000000 */
[----:B------:R-:W-:-:S00]  /*0920*/  NOP ;  /* 0x0000000000007918 */ /* 0x000fc00000000000 */
[----:B------:R-:W-:-:S00]  /*0930*/  NOP ;  /* 0x0000000000007918 */ /* 0x000fc00000000000 */
[----:B------:R-:W-:-:S00]  /*0940*/  NOP ;  /* 0x0000000000007918 */ /* 0x000fc00000000000 */
[----:B------:R-:W-:-:S00]  /*0950*/  NOP ;  /* 0x0000000000007918 */ /* 0x000fc00000000000 */
[----:B------:R-:W-:-:S00]  /*0960*/  NOP ;  /* 0x0000000000007918 */ /* 0x000fc00000000000 */
[----:B------:R-:W-:-:S00]  /*0970*/  NOP ;  /* 0x0000000000007918 */ /* 0x000fc00000000000 */
.L_x_12:


//--------------------- .text._Z20optimizedTiledMatMulPKfS0_Pfiii --------------------------
	.section	.text._Z20optimizedTiledMatMulPKfS0_Pfiii,"ax",@progbits
	.align	128
        .global         _Z20optimizedTiledMatMulPKfS0_Pfiii
        .type           _Z20optimizedTiledMatMulPKfS0_Pfiii,@function
        .size           _Z20optimizedTiledMatMulPKfS0_Pfiii,(.L_x_13 - _Z20optimizedTiledMatMulPKfS0_Pfiii)
        .other          _Z20optimizedTiledMatMulPKfS0_Pfiii,@"STO_CUDA_ENTRY STV_DEFAULT"
_Z20optimizedTiledMatMulPKfS0_Pfiii:
.text._Z20optimizedTiledMatMulPKfS0_Pfiii:
[----:B------:R-:W-:Y:S01]  /*0000*/  LDC R1, c[0x0][0x37c] ;  /* 0x0000df00ff017b82 */ /* 0x000fe20000000800 */
[----:B------:R-:W0:Y:S01]  /*0010*/  S2R R0, SR_CTAID.Y ;  /* 0x0000000000007919 */ /* 0x000e220000002600 */
[----:B------:R-:W1:Y:S01]  /*0020*/  LDCU UR7, c[0x0][0x3a0] ;  /* 0x00007400ff0777ac */ /* 0x000e620008000800 */
[----:B------:R-:W-:Y:S01]  /*0030*/  HFMA2 R23, -RZ, RZ, 0, 0 ;  /* 0x00000000ff177431 */ /* 0x000fe200000001ff */
[----:B------:R-:W0:Y:S01]  /*0040*/  S2R R13, SR_TID.Y ;  /* 0x00000000000d7919 */ /* 0x000e220000002200 */
[----:B------:R-:W2:Y:S01]  /*0050*/  LDCU.64 UR8, c[0x0][0x358] ;  /* 0x00006b00ff0877ac */ /* 0x000ea20008000a00 */
[----:B------:R-:W3:Y:S01]  /*0060*/  S2R R6, SR_CTAID.X ;  /* 0x0000000000067919 */ /* 0x000ee20000002500 */
[----:B------:R-:W3:Y:S01]  /*0070*/  S2R R15, SR_TID.X ;  /* 0x00000000000f7919 */ /* 0x000ee20000002100 */
[----:B-1----:R-:W-:Y:S01]  /*0080*/  UISETP.GE.AND UP0, UPT, UR7, 0x1, UPT ;  /* 0x000000010700788c */ /* 0x002fe2000bf06270 */
[----:B0-----:R-:W-:Y:S02]  /*0090*/  LEA R0, R0, R13, 0x4 ;  /* 0x0000000d00007211 */ /* 0x001fe400078e20ff */
[----:B---3--:R-:W-:-:S06]  /*00a0*/  LEA R3, R6, R15, 0x4 ;  /* 0x0000000f06037211 */ /* 0x008fcc00078e20ff */
[----:B--2---:R-:W-:Y:S05]  /*00b0*/  BRA.U !UP0, `(.L_x_5) ;  /* 0x0000000d08247547 */ /* 0x004fea000b800000 */
[----:B------:R-:W0:Y:S01]  /*00c0*/  S2UR UR6, SR_CgaCtaId ;  /* 0x00000000000679c3 */ /* 0x000e220000008800 */
[----:B------:R-:W-:Y:S01]  /*00d0*/  UMOV UR4, 0x400 ;  /* 0x0000040000047882 */ /* 0x000fe20000000000 */
[----:B------:R-:W-:Y:S01]  /*00e0*/  UISETP.GE.U32.AND UP0, UPT, UR7, 0x11, UPT ;  /* 0x000000110700788c */ /* 0x000fe2000bf06070 */
[----:B------:R-:W-:Y:S01]  /*00f0*/  MOV R23, RZ ;  /* 0x000000ff00177202 */ /* 0x000fe20000000f00 */
[----:B------:R-:W-:Y:S02]  /*0100*/  UIADD3 UR5, UPT, UPT, UR4, 0x400, URZ ;  /* 0x0000040004057890 */ /* 0x000fe4000fffe0ff */
[----:B0-----:R-:W-:Y:S02]  /*0110*/  ULEA UR4, UR6, UR4, 0x18 ;  /* 0x0000000406047291 */ /* 0x001fe4000f8ec0ff */
[----:B------:R-:W-:Y:S02]  /*0120*/  ULEA UR5, UR6, UR5, 0x18 ;  /* 0x0000000506057291 */ /* 0x000fe4000f8ec0ff */
[----:B------:R-:W-:-:S02]  /*0130*/  UIADD3 UR6, UPT, UPT, UR7, 0xf, URZ ;  /* 0x0000000f07067890 */ /* 0x000fc4000fffe0ff */
[----:B------:R-:W-:Y:S01]  /*0140*/  LEA R2, R13, UR4, 0x6 ;  /* 0x000000040d027c11 */ /* 0x000fe2000f8e30ff */
[----:B------:R-:W-:Y:S01]  /*0150*/  UMOV UR4, URZ ;  /* 0x000000ff00047c82 */ /* 0x000fe20008000000 */
[C---:B------:R-:W-:Y:S02]  /*0160*/  LEA R16, R15.reuse, UR5, 0x2 ;  /* 0x000000050f107c11 */ /* 0x040fe4000f8e10ff */
[----:B------:R-:W-:Y:S02]  /*0170*/  LEA R22, R15, R2, 0x2 ;  /* 0x000000020f167211 */ /* 0x000fe400078e10ff */
[----:B------:R-:W-:Y:S01]  /*0180*/  LEA R20, R13, R16, 0x6 ;  /* 0x000000100d147211 */ /* 0x000fe200078e30ff */
[----:B------:R-:W-:Y:S06]  /*0190*/  BRA.U !UP0, `(.L_x_6) ;  /* 0x0000000508fc7547 */ /* 0x000fec000b800000 */
[----:B------:R-:W0:Y:S01]  /*01a0*/  LDCU.64 UR10, c[0x0][0x398] ;  /* 0x00007300ff0a77ac */ /* 0x000e220008000a00 */
[----:B------:R-:W1:Y:S01]  /*01b0*/  LDC R12, c[0x0][0x39c] ;  /* 0x0000e700ff0c7b82 */ /* 0x000e620000000800 */
[----:B------:R-:W-:Y:S01]  /*01c0*/  IADD3 R4, PT, PT, R13, 0x10, RZ ;  /* 0x000000100d047810 */ /* 0x000fe20007ffe0ff */
[----:B------:R-:W-:Y:S01]  /*01d0*/  IMAD R18, R0, UR7, R15 ;  /* 0x0000000700127c24 */ /* 0x000fe2000f8e020f */
[----:B------:R-:W-:Y:S01]  /*01e0*/  USHF.R.U32.HI UR4, URZ, 0x4, UR6 ;  /* 0x00000004ff047899 */ /* 0x000fe20008011606 */
[----:B------:R-:W-:Y:S01]  /*01f0*/  MOV R23, RZ ;  /* 0x000000ff00177202 */ /* 0x000fe20000000f00 */
[----:B------:R-:W2:Y:S01]  /*0200*/  LDCU UR5, c[0x0][0x3a0] ;  /* 0x00007400ff0577ac */ /* 0x000ea20008000800 */
[----:B------:R-:W-:Y:S02]  /*0210*/  MOV R17, R15 ;  /* 0x0000000f00117202 */ /* 0x000fe40000000f00 */
[----:B------:R-:W3:Y:S01]  /*0220*/  LDC.64 R24, c[0x0][0x380] ;  /* 0x0000e000ff187b82 */ /* 0x000ee20000000a00 */
[----:B------:R-:W-:Y:S01]  /*0230*/  ULOP3.LUT UR4, UR4, 0x7fffffe, URZ, 0xc0, !UPT ;  /* 0x07fffffe04047892 */ /* 0x000fe2000f8ec0ff */
[----:B------:R-:W-:-:S03]  /*0240*/  MOV R14, R13 ;  /* 0x0000000d000e7202 */ /* 0x000fc60000000f00 */
[----:B------:R-:W-:Y:S01]  /*0250*/  UIADD3 UR4, UPT, UPT, -UR4, URZ, URZ ;  /* 0x000000ff04047290 */ /* 0x000fe2000fffe1ff */
[--C-:B0-----:R-:W-:Y:S01]  /*0260*/  IMAD R4, R4, UR11, R15.reuse ;  /* 0x0000000b04047c24 */ /* 0x101fe2000f8e020f */
[----:B------:R-:W-:Y:S01]  /*0270*/  ISETP.GE.AND P1, PT, R0, UR10, PT ;  /* 0x0000000a00007c0c */ /* 0x000fe2000bf26270 */
[----:B------:R-:W-:-:S03]  /*0280*/  IMAD R19, R13, UR11, R15 ;  /* 0x0000000b0d137c24 */ /* 0x000fc6000f8e020f */
[C---:B------:R-:W-:Y:S02]  /*0290*/  LEA R21, R6.reuse, R4, 0x4 ;  /* 0x0000000406157211 */ /* 0x040fe400078e20ff */
[----:B--2---:R-:W-:-:S07]  /*02a0*/  LEA R19, R6, R19, 0x4 ;  /* 0x0000001306137211 */ /* 0x004fce00078e20ff */
.L_x_7:
[----:B-1----:R-:W-:Y:S01]  /*02b0*/  ISETP.GE.AND P0, PT, R3, R12, PT ;  /* 0x0000000c0300720c */ /* 0x002fe20003f06270 */
[----:B------:R-:W-:Y:S01]  /*02c0*/  UMOV UR7, UR5 ;  /* 0x0000000500077c82 */ /* 0x000fe20008000000 */
[----:B------:R-:W-:Y:S01]  /*02d0*/  HFMA2 R6, -RZ, RZ, 0, 0 ;  /* 0x00000000ff067431 */ /* 0x000fe200000001ff */
[----:B------:R-:W-:Y:S01]  /*02e0*/  ISETP.GE.OR P2, PT, R17, UR7, P1 ;  /* 0x0000000711007c0c */ /* 0x000fe20008f46670 */
[----:B---3--:R-:W-:Y:S01]  /*02f0*/  IMAD.WIDE R26, R18, 0x4, R24 ;  /* 0x00000004121a7825 */ /* 0x008fe200078e0218 */
[----:B------:R-:W-:Y:S02]  /*0300*/  ISETP.GE.OR P3, PT, R14, UR7, P0 ;  /* 0x000000070e007c0c */ /* 0x000fe40008766670 */
[----:B------:R-:W-:-:S09]  /*0310*/  MOV R29, RZ ;  /* 0x000000ff001d7202 */ /* 0x000fd20000000f00 */
[----:B------:R-:W2:Y:S02]  /*0320*/  @!P2 LDG.E R29, desc[UR8][R26.64] ;  /* 0x000000081a1da981 */ /* 0x000ea4000c1e1900 */
[----:B------:R-:W0:Y:S02]  /*0330*/  @!P3 LDC.64 R4, c[0x0][0x388] ;  /* 0x0000e200ff04bb82 */ /* 0x000e240000000a00 */
[----:B0-----:R-:W-:-:S05]  /*0340*/  @!P3 IMAD.WIDE R4, R19, 0x4, R4 ;  /* 0x000000041304b825 */ /* 0x001fca00078e0204 */
[----:B------:R-:W3:Y:S04]  /*0350*/  @!P3 LDG.E R6, desc[UR8][R4.64] ;  /* 0x000000080406b981 */ /* 0x000ee8000c1e1900 */
[----:B--2---:R-:W-:Y:S04]  /*0360*/  STS [R22], R29 ;  /* 0x0000001d16007388 */ /* 0x004fe80000000800 */
[----:B---3--:R-:W-:Y:S01]  /*0370*/  STS [R20], R6 ;  /* 0x0000000614007388 */ /* 0x008fe20000000800 */
[----:B------:R-:W-:Y:S06]  /*0380*/  BAR.SYNC.DEFER_BLOCKING 0x0 ;  /* 0x0000000000007b1d */ /* 0x000fec0000010000 */
[----:B------:R-:W-:Y:S04]  /*0390*/  LDS R28, [R16] ;  /* 0x00000000101c7984 */ /* 0x000fe80000000800 */
[----:B------:R-:W0:Y:S04]  /*03a0*/  LDS.128 R8, [R2] ;  /* 0x0000000002087984 */ /* 0x000e280000000c00 */
[----:B------:R-:W1:Y:S04]  /*03b0*/  LDS R5, [R16+0x40] ;  /* 0x0000400010057984 */ /* 0x000e680000000800 */
[----:B------:R-:W2:Y:S04]  /*03c0*/  LDS R7, [R16+0x80] ;  /* 0x0000800010077984 */ /* 0x000ea80000000800 */
[----:B------:R-:W-:Y:S01]  /*03d0*/  LDS R29, [R16+0x140] ;  /* 0x00014000101d7984 */ /* 0x000fe20000000800 */
[----:B0-----:R-:W-:-:S03]  /*03e0*/  FFMA R28, R8, R28, R23 ;  /* 0x0000001c081c7223 */ /* 0x001fc60000000017 */
[----:B------:R-:W0:Y:S01]  /*03f0*/  LDS R8, [R16+0xc0] ;  /* 0x0000c00010087984 */ /* 0x000e220000000800 */
[----:B-1----:R-:W-:-:S03]  /*0400*/  FFMA R28, R5, R9, R28 ;  /* 0x00000009051c7223 */ /* 0x002fc6000000001c */
[----:B------:R-:W-:Y:S01]  /*0410*/  LDS R9, [R16+0x100] ;  /* 0x0001000010097984 */ /* 0x000fe20000000800 */
[----:B--2---:R-:W-:-:S03]  /*0420*/  FFMA R23, R7, R10, R28 ;  /* 0x0000000a07177223 */ /* 0x004fc6000000001c */
[----:B------:R-:W1:Y:S01]  /*0430*/  LDS.128 R4, [R2+0x10] ;  /* 0x0000100002047984 */ /* 0x000e620000000c00 */
[----:B0-----:R-:W-:-:S03]  /*0440*/  FFMA R23, R8, R11, R23 ;  /* 0x0000000b08177223 */ /* 0x001fc60000000017 */
[----:B------:R-:W0:Y:S01]  /*0450*/  LDS R11, [R16+0x180] ;  /* 0x00018000100b7984 */ /* 0x000e220000000800 */
[----:B-1----:R-:W-:-:S03]  /*0460*/  FFMA R8, R4, R9, R23 ;  /* 0x0000000904087223 */ /* 0x002fc60000000017 */
[----:B------:R-:W1:Y:S01]  /*0470*/  LDS R4, [R16+0x1c0] ;  /* 0x0001c00010047984 */ /* 0x000e620000000800 */
[----:B------:R-:W-:-:S03]  /*0480*/  FFMA R8, R29, R5, R8 ;  /* 0x000000051d087223 */ /* 0x000fc60000000008 */
[----:B------:R-:W-:Y:S04]  /*0490*/  LDS R5, [R16+0x200] ;  /* 0x0002000010057984 */ /* 0x000fe80000000800 */
[----:B------:R-:W-:Y:S01]  /*04a0*/  LDS R29, [R16+0x240] ;  /* 0x00024000101d7984 */ /* 0x000fe20000000800 */
[----:B0-----:R-:W-:-:S03]  /*04b0*/  FFMA R23, R11, R6, R8 ;  /* 0x000000060b177223 */ /* 0x001fc60000000008 */
[----:B------:R-:W0:Y:S01]  /*04c0*/  LDS.128 R8, [R2+0x20] ;  /* 0x0000200002087984 */ /* 0x000e220000000c00 */
[----:B-1----:R-:W-:-:S03]  /*04d0*/  FFMA R23, R4, R7, R23 ;  /* 0x0000000704177223 */ /* 0x002fc60000000017 */
[----:B------:R-:W1:Y:S01]  /*04e0*/  LDS R7, [R16+0x280] ;  /* 0x0002800010077984 */ /* 0x000e620000000800 */
[----:B0-----:R-:W-:-:S03]  /*04f0*/  FFMA R4, R8, R5, R23 ;  /* 0x0000000508047223 */ /* 0x001fc60000000017 */
[----:B------:R-:W0:Y:S01]  /*0500*/  LDS R8, [R16+0x2c0] ;  /* 0x0002c00010087984 */ /* 0x000e220000000800 */
[----:B------:R-:W-:-:S03]  /*0510*/  FFMA R4, R29, R9, R4 ;  /* 0x000000091d047223 */ /* 0x000fc60000000004 */
[----:B------:R-:W-:Y:S01]  /*0520*/  LDS R9, [R16+0x300] ;  /* 0x0003000010097984 */ /* 0x000fe20000000800 */
[----:B-1----:R-:W-:-:S03]  /*0530*/  FFMA R23, R7, R10, R4 ;  /* 0x0000000a07177223 */ /* 0x002fc60000000004 */
[----:B------:R-:W1:Y:S01]  /*0540*/  LDS.128 R4, [R2+0x30] ;  /* 0x0000300002047984 */ /* 0x000e620000000c00 */
[----:B------:R-:W-:Y:S02]  /*0550*/  HFMA2 R29, -RZ, RZ, 0, 0 ;  /* 0x00000000ff1d7431 */ /* 0x000fe400000001ff */
[----:B0-----:R-:W-:Y:S02]  /*0560*/  FFMA R11, R8, R11, R23 ;  /* 0x0000000b080b7223 */ /* 0x001fe40000000017 */
[----:B------:R-:W0:Y:S02]  /*0570*/  LDS R23, [R16+0x340] ;  /* 0x0003400010177984 */ /* 0x000e240000000800 */
[----:B-1----:R-:W-:Y:S02]  /*0580*/  FFMA R10, R4, R9, R11 ;  /* 0x00000009040a7223 */ /* 0x002fe4000000000b */
[----:B------:R-:W1:Y:S04]  /*0590*/  LDS R11, [R16+0x380] ;  /* 0x00038000100b7984 */ /* 0x000e680000000800 */
[----:B------:R-:W2:Y:S01]  /*05a0*/  LDS R4, [R16+0x3c0] ;  /* 0x0003c00010047984 */ /* 0x000ea20000000800 */
[----:B------:R-:W-:Y:S01]  /*05b0*/  IADD3 R8, PT, PT, R17, 0x10, RZ ;  /* 0x0000001011087810 */ /* 0x000fe20007ffe0ff */
[----:B------:R-:W-:Y:S03]  /*05c0*/  BAR.SYNC.DEFER_BLOCKING 0x0 ;  /* 0x0000000000007b1d */ /* 0x000fe60000010000 */
[----:B------:R-:W-:-:S13]  /*05d0*/  ISETP.GE.OR P2, PT, R8, UR7, P1 ;  /* 0x0000000708007c0c */ /* 0x000fda0008f46670 */
[----:B------:R-:W3:Y:S01]  /*05e0*/  @!P2 LDG.E R29, desc[UR8][R26.64+0x40] ;  /* 0x000040081a1da981 */ /* 0x000ee2000c1e1900 */
[----:B------:R-:W-:-:S04]  /*05f0*/  IADD3 R8, PT, PT, R14, 0x10, RZ ;  /* 0x000000100e087810 */ /* 0x000fc80007ffe0ff */
[----:B------:R-:W-:-:S13]  /*0600*/  ISETP.GE.OR P0, PT, R8, UR7, P0 ;  /* 0x0000000708007c0c */ /* 0x000fda0008706670 */
[----:B------:R-:W4:Y:S01]  /*0610*/  @!P0 LDC.64 R8, c[0x0][0x388] ;  /* 0x0000e200ff088b82 */ /* 0x000f220000000a00 */
[----:B---3--:R4:W-:Y:S02]  /*0620*/  STS [R22], R29 ;  /* 0x0000001d16007388 */ /* 0x0089e40000000800 */
[----:B----4-:R-:W-:Y:S01]  /*0630*/  @!P0 IMAD.WIDE R28, R21, 0x4, R8 ;  /* 0x00000004151c8825 */ /* 0x010fe200078e0208 */
[----:B------:R-:W-:-:S06]  /*0640*/  MOV R9, RZ ;  /* 0x000000ff00097202 */ /* 0x000fcc0000000f00 */
[----:B------:R-:W3:Y:S01]  /*0650*/  @!P0 LDG.E R9, desc[UR8][R28.64] ;  /* 0x000000081c098981 */ /* 0x000ee2000c1e1900 */
[----:B0-----:R-:W-:-:S04]  /*0660*/  FFMA R10, R23, R5, R10 ;  /* 0x00000005170a7223 */ /* 0x001fc8000000000a */
[----:B-1----:R-:W-:-:S04]  /*0670*/  FFMA R27, R11, R6, R10 ;  /* 0x000000060b1b7223 */ /* 0x002fc8000000000a */
[----:B--2---:R-:W-:Y:S01]  /*0680*/  FFMA R7, R4, R7, R27 ;  /* 0x0000000704077223 */ /* 0x004fe2000000001b */
[----:B------:R-:W-:-:S04]  /*0690*/  UIADD3 UR4, UPT, UPT, UR4, 0x2, URZ ;  /* 0x0000000204047890 */ /* 0x000fc8000fffe0ff */
[----:B------:R-:W-:Y:S01]  /*06a0*/  UISETP.NE.AND UP0, UPT, UR4, URZ, UPT ;  /* 0x000000ff0400728c */ /* 0x000fe2000bf05270 */
[----:B------:R-:W-:Y:S02]  /*06b0*/  IADD3 R18, PT, PT, R18, 0x20, RZ ;  /* 0x0000002012127810 */ /* 0x000fe40007ffe0ff */
[----:B------:R-:W-:Y:S02]  /*06c0*/  IADD3 R14, PT, PT, R14, 0x20, RZ ;  /* 0x000000200e0e7810 */ /* 0x000fe40007ffe0ff */
[----:B------:R-:W-:Y:S02]  /*06d0*/  IADD3 R17, PT, PT, R17, 0x20, RZ ;  /* 0x0000002011117810 */ /* 0x000fe40007ffe0ff */
[C---:B------:R-:W-:Y:S02]  /*06e0*/  LEA R19, R12.reuse, R19, 0x5 ;  /* 0x000000130c137211 */ /* 0x040fe400078e28ff */
[----:B------:R-:W-:Y:S01]  /*06f0*/  LEA R21, R12, R21, 0x5 ;  /* 0x000000150c157211 */ /* 0x000fe200078e28ff */
[----:B---3--:R-:W-:Y:S01]  /*0700*/  STS [R20], R9 ;  /* 0x0000000914007388 */ /* 0x008fe20000000800 */
[----:B------:R-:W-:Y:S06]  /*0710*/  BAR.SYNC.DEFER_BLOCKING 0x0 ;  /* 0x0000000000007b1d */ /* 0x000fec0000010000 */
[----:B------:R-:W-:Y:S04]  /*0720*/  LDS R5, [R16] ;  /* 0x0000000010057984 */ /* 0x000fe80000000800 */
[----:B------:R-:W0:Y:S04]  /*0730*/  LDS.128 R8, [R2] ;  /* 0x0000000002087984 */ /* 0x000e280000000c00 */
[----:B------:R-:W1:Y:S04]  /*0740*/  LDS R6, [R16+0x40] ;  /* 0x0000400010067984 */ /* 0x000e680000000800 */
[----:B------:R-:W2:Y:S04]  /*0750*/  LDS R23, [R16+0x80] ;  /* 0x0000800010177984 */ /* 0x000ea80000000800 */
[----:B------:R-:W3:Y:S04]  /*0760*/  LDS R26, [R16+0xc0] ;  /* 0x0000c000101a7984 */ /* 0x000ee80000000800 */
[----:B------:R-:W-:Y:S01]  /*0770*/  LDS R29, [R16+0x140] ;  /* 0x00014000101d7984 */ /* 0x000fe20000000800 */
[----:B0-----:R-:W-:-:S04]  /*0780*/  FFMA R8, R8, R5, R7 ;  /* 0x0000000508087223 */ /* 0x001fc80000000007 */
[----:B-1----:R-:W-:Y:S02]  /*0790*/  FFMA R6, R6, R9, R8 ;  /* 0x0000000906067223 */ /* 0x002fe40000000008 */
[----:B------:R-:W-:Y:S02]  /*07a0*/  LDS R9, [R16+0x100] ;  /* 0x0001000010097984 */ /* 0x000fe40000000800 */
[----:B--2---:R-:W-:Y:S02]  /*07b0*/  FFMA R27, R23, R10, R6 ;  /* 0x0000000a171b7223 */ /* 0x004fe40000000006 */
[----:B------:R-:W0:Y:S04]  /*07c0*/  LDS.128 R4, [R2+0x10] ;  /* 0x0000100002047984 */ /* 0x000e280000000c00 */
[----:B------:R-:W1:Y:S01]  /*07d0*/  LDS R23, [R16+0x180] ;  /* 0x0001800010177984 */ /* 0x000e620000000800 */
[----:B---3--:R-:W-:-:S03]  /*07e0*/  FFMA R11, R26, R11, R27 ;  /* 0x0000000b1a0b7223 */ /* 0x008fc6000000001b */
[----:B------:R-:W2:Y:S01]  /*07f0*/  LDS R26, [R16+0x1c0] ;  /* 0x0001c000101a7984 */ /* 0x000ea20000000800 */
[----:B0-----:R-:W-:-:S03]  /*0800*/  FFMA R4, R4, R9, R11 ;  /* 0x0000000904047223 */ /* 0x001fc6000000000b */
[----:B------:R-:W-:Y:S01]  /*0810*/  LDS.128 R8, [R2+0x20] ;  /* 0x0000200002087984 */ /* 0x000fe20000000c00 */
[----:B------:R-:W-:-:S03]  /*0820*/  FFMA R4, R29, R5, R4 ;  /* 0x000000051d047223 */ /* 0x000fc60000000004 */
[----:B------:R-:W0:Y:S04]  /*0830*/  LDS R5, [R16+0x200] ;  /* 0x0002000010057984 */ /* 0x000e280000000800 */
[----:B------:R-:W3:Y:S01]  /*0840*/  LDS R29, [R16+0x240] ;  /* 0x00024000101d7984 */ /* 0x000ee20000000800 */
[----:B-1----:R-:W-:-:S03]  /*0850*/  FFMA R27, R23, R6, R4 ;  /* 0x00000006171b7223 */ /* 0x002fc60000000004 */
[----:B------:R-:W1:Y:S01]  /*0860*/  LDS R23, [R16+0x280] ;  /* 0x0002800010177984 */ /* 0x000e620000000800 */
[----:B--2---:R-:W-:-:S03]  /*0870*/  FFMA R7, R26, R7, R27 ;  /* 0x000000071a077223 */ /* 0x004fc6000000001b */
[----:B------:R-:W2:Y:S04]  /*0880*/  LDS R26, [R16+0x2c0] ;  /* 0x0002c000101a7984 */ /* 0x000ea80000000800 */
[----:B------:R-:W-:Y:S01]  /*0890*/  LDS R27, [R16+0x340] ;  /* 0x00034000101b7984 */ /* 0x000fe20000000800 */
[----:B0-----:R-:W-:-:S03]  /*08a0*/  FFMA R8, R8, R5, R7 ;  /* 0x0000000508087223 */ /* 0x001fc60000000007 */
[----:B------:R-:W-:Y:S01]  /*08b0*/  LDS.128 R4, [R2+0x30] ;  /* 0x0000300002047984 */ /* 0x000fe20000000c00 */
[----:B---3--:R-:W-:-:S03]  /*08c0*/  FFMA R8, R29, R9, R8 ;  /* 0x000000091d087223 */ /* 0x008fc60000000008 */
[----:B------:R-:W0:Y:S01]  /*08d0*/  LDS R9, [R16+0x300] ;  /* 0x0003000010097984 */ /* 0x000e220000000800 */
[----:B-1----:R-:W-:-:S03]  /*08e0*/  FFMA R23, R23, R10, R8 ;  /* 0x0000000a17177223 */ /* 0x002fc60000000008 */
[----:B------:R-:W1:Y:S01]  /*08f0*/  LDS R8, [R16+0x380] ;  /* 0x0003800010087984 */ /* 0x000e620000000800 */
[----:B--2---:R-:W-:-:S03]  /*0900*/  FFMA R11, R26, R11, R23 ;  /* 0x0000000b1a0b7223 */ /* 0x004fc60000000017 */
[----:B------:R-:W2:Y:S01]  /*0910*/  LDS R23, [R16+0x3c0] ;  /* 0x0003c00010177984 */ /* 0x000ea20000000800 */
[----:B0-----:R-:W-:-:S04]  /*0920*/  FFMA R4, R4, R9, R11 ;  /* 0x0000000904047223 */ /* 0x001fc8000000000b */
[----:B------:R-:W-:-:S04]  /*0930*/  FFMA R5, R27, R5, R4 ;  /* 0x000000051b057223 */ /* 0x000fc80000000004 */
[----:B-1----:R-:W-:-:S04]  /*0940*/  FFMA R6, R8, R6, R5 ;  /* 0x0000000608067223 */ /* 0x002fc80000000005 */
[----:B--2---:R-:W-:Y:S01]  /*0950*/  FFMA R23, R23, R7, R6 ;  /* 0x0000000717177223 */ /* 0x004fe20000000006 */
[----:B------:R-:W-:Y:S06]  /*0960*/  BAR.SYNC.DEFER_BLOCKING 0x0 ;  /* 0x0000000000007b1d */ /* 0x000fec0000010000 */
[----:B------:R-:W-:Y:S05]  /*0970*/  BRA.U UP0, `(.L_x_7) ;  /* 0xfffffff9004c7547 */ /* 0x000fea000b83ffff */
[----:B------:R-:W-:-:S12]  /*0980*/  ULOP3.LUT UR4, UR6, 0x7fffffe0, URZ, 0xc0, !UPT ;  /* 0x7fffffe006047892 */ /* 0x000fd8000f8ec0ff */
.L_x_6:
[----:B------:R-:W-:-:S09]  /*0990*/  ULOP3.LUT UP0, URZ, UR6, 0x10, URZ, 0xc0, !UPT ;  /* 0x0000001006ff7892 */ /* 0x000fd2000f80c0ff */
[----:B------:R-:W-:Y:S05]  /*09a0*/  BRA.U !UP0, `(.L_x_5) ;  /* 0x0000000108e87547 */ /* 0x000fea000b800000 */
[----:B------:R-:W0:Y:S01]  /*09b0*/  LDCU UR5, c[0x0][0x398] ;  /* 0x00007300ff0577ac */ /* 0x000e220008000800 */
[----:B------:R-:W-:Y:S01]  /*09c0*/  IADD3 R7, PT, PT, R15, UR4, RZ ;  /* 0x000000040f077c10 */ /* 0x000fe2000fffe0ff */
[----:B------:R-:W-:Y:S01]  /*09d0*/  HFMA2 R15, -RZ, RZ, 0, 0 ;  /* 0x00000000ff0f7431 */ /* 0x000fe200000001ff */
[----:B------:R-:W-:Y:S01]  /*09e0*/  IADD3 R6, PT, PT, R13, UR4, RZ ;  /* 0x000000040d067c10 */ /* 0x000fe2000fffe0ff */
[----:B------:R-:W1:Y:S01]  /*09f0*/  LDCU UR6, c[0x0][0x39c] ;  /* 0x00007380ff0677ac */ /* 0x000e620008000800 */
[----:B------:R-:W-:Y:S02]  /*0a00*/  ISETP.GE.AND P0, PT, R7, UR7, PT ;  /* 0x0000000707007c0c */ /* 0x000fe4000bf06270 */
[----:B------:R-:W-:Y:S02]  /*0a10*/  ISETP.GE.AND P1, PT, R6, UR7, PT ;  /* 0x0000000706007c0c */ /* 0x000fe4000bf26270 */
[----:B------:R-:W-:Y:S02]  /*0a20*/  MOV R25, RZ ;  /* 0x000000ff00197202 */ /* 0x000fe40000000f00 */
[----:B0-----:R-:W-:-:S02]  /*0a30*/  ISETP.GE.OR P0, PT, R0, UR5, P0 ;  /* 0x0000000500007c0c */ /* 0x001fc40008706670 */
[----:B-1----:R-:W-:-:S11]  /*0a40*/  ISETP.GE.OR P1, PT, R3, UR6, P1 ;  /* 0x0000000603007c0c */ /* 0x002fd60008f26670 */
[----:B------:R-:W0:Y:S01]  /*0a50*/  @!P0 LDC.64 R8, c[0x0][0x380] ;  /* 0x0000e000ff088b82 */ /* 0x000e220000000a00 */
[----:B------:R-:W-:Y:S02]  /*0a60*/  @!P0 IMAD R7, R0, UR7, R7 ;  /* 0x0000000700078c24 */ /* 0x000fe4000f8e0207 */
[----:B------:R-:W-:-:S05]  /*0a70*/  @!P1 IMAD R13, R6, UR6, R3 ;  /* 0x00000006060d9c24 */ /* 0x000fca000f8e0203 */
[----:B------:R-:W1:Y:S01]  /*0a80*/  @!P1 LDC.64 R4, c[0x0][0x388] ;  /* 0x0000e200ff049b82 */ /* 0x000e620000000a00 */
[----:B0-----:R-:W-:-:S05]  /*0a90*/  @!P0 IMAD.WIDE R8, R7, 0x4, R8 ;  /* 0x0000000407088825 */ /* 0x001fca00078e0208 */
[----:B------:R-:W2:Y:S01]  /*0aa0*/  @!P0 LDG.E R15, desc[UR8][R8.64] ;  /* 0x00000008080f8981 */ /* 0x000ea2000c1e1900 */
[----:B-1----:R-:W-:-:S05]  /*0ab0*/  @!P1 IMAD.WIDE R12, R13, 0x4, R4 ;  /* 0x000000040d0c9825 */ /* 0x002fca00078e0204 */
        /* <DEDUP_REMOVED lines=8> */
[----:B------:R-:W3:Y:S04]  /*0b40*/  LDS R26, [R16+0xc0] ;  /* 0x0000c000101a7984 */ /* 0x000ee80000000800 */
[----:B------:R-:W-:Y:S04]  /*0b50*/  LDS R17, [R16+0x100] ;  /* 0x0001000010117984 */ /* 0x000fe80000000800 */
[----:B------:R-:W4:Y:S04]  /*0b60*/  LDS.128 R8, [R2+0x10] ;  /* 0x0000100002087984 */ /* 0x000f280000000c00 */
[----:B------:R-:W5:Y:S04]  /*0b70*/  LDS R18, [R16+0x140] ;  /* 0x0001400010127984 */ /* 0x000f680000000800 */
[----:B------:R-:W5:Y:S04]  /*0b80*/  LDS R19, [R16+0x180] ;  /* 0x0001800010137984 */ /* 0x000f680000000800 */
[----:B------:R-:W5:Y:S04]  /*0b90*/  LDS R24, [R16+0x1c0] ;  /* 0x0001c00010187984 */ /* 0x000f680000000800 */
[----:B------:R-:W-:Y:S01]  /*0ba0*/  LDS R25, [R16+0x200] ;  /* 0x0002000010197984 */ /* 0x000fe20000000800 */
[----:B0-----:R-:W-:-:S03]  /*0bb0*/  FFMA R20, R4, R14, R23 ;  /* 0x0000000e04147223 */ /* 0x001fc60000000017 */
[----:B------:R-:W0:Y:S01]  /*0bc0*/  LDS.128 R12, [R2+0x20] ;  /* 0x00002000020c7984 */ /* 0x000e220000000c00 */
[----:B-1----:R-:W-:-:S03]  /*0bd0*/  FFMA R20, R27, R5, R20 ;  /* 0x000000051b147223 */ /* 0x002fc60000000014 */
[----:B------:R-:W1:Y:S01]  /*0be0*/  LDS R4, [R16+0x240] ;  /* 0x0002400010047984 */ /* 0x000e620000000800 */
[----:B--2---:R-:W-:-:S03]  /*0bf0*/  FFMA R21, R21, R6, R20 ;  /* 0x0000000615157223 */ /* 0x004fc60000000014 */
[----:B------:R-:W2:Y:S04]  /*0c00*/  LDS R5, [R16+0x280] ;  /* 0x0002800010057984 */ /* 0x000ea80000000800 */
[----:B------:R-:W2:Y:S01]  /*0c10*/  LDS R6, [R16+0x2c0] ;  /* 0x0002c00010067984 */ /* 0x000ea20000000800 */
[----:B---3--:R-:W-:-:S03]  /*0c20*/  FFMA R27, R26, R7, R21 ;  /* 0x000000071a1b7223 */ /* 0x008fc60000000015 */
[----:B------:R-:W-:Y:S04]  /*0c30*/  LDS R7, [R16+0x300] ;  /* 0x0003000010077984 */ /* 0x000fe80000000800 */
[----:B------:R-:W3:Y:S01]  /*0c40*/  LDS.128 R20, [R2+0x30] ;  /* 0x0000300002147984 */ /* 0x000ee20000000c00 */
[----:B----4-:R-:W-:-:S03]  /*0c50*/  FFMA R27, R8, R17, R27 ;  /* 0x00000011081b7223 */ /* 0x010fc6000000001b */
[----:B------:R-:W4:Y:S04]  /*0c60*/  LDS R26, [R16+0x340] ;  /* 0x00034000101a7984 */ /* 0x000f280000000800 */
[----:B------:R-:W4:Y:S01]  /*0c70*/  LDS R17, [R16+0x380] ;  /* 0x0003800010117984 */ /* 0x000f220000000800 */
[----:B-----5:R-:W-:-:S03]  /*0c80*/  FFMA R18, R18, R9, R27 ;  /* 0x0000000912127223 */ /* 0x020fc6000000001b */
[----:B------:R-:W5:Y:S01]  /*0c90*/  LDS R8, [R16+0x3c0] ;  /* 0x0003c00010087984 */ /* 0x000f620000000800 */
[----:B------:R-:W-:-:S04]  /*0ca0*/  FFMA R19, R19, R10, R18 ;  /* 0x0000000a13137223 */ /* 0x000fc80000000012 */
[----:B------:R-:W-:-:S04]  /*0cb0*/  FFMA R11, R24, R11, R19 ;  /* 0x0000000b180b7223 */ /* 0x000fc80000000013 */
[----:B0-----:R-:W-:-:S04]  /*0cc0*/  FFMA R11, R12, R25, R11 ;  /* 0x000000190c0b7223 */ /* 0x001fc8000000000b */
[----:B-1----:R-:W-:-:S04]  /*0cd0*/  FFMA R4, R4, R13, R11 ;  /* 0x0000000d04047223 */ /* 0x002fc8000000000b */
[----:B--2---:R-:W-:-:S04]  /*0ce0*/  FFMA R5, R5, R14, R4 ;  /* 0x0000000e05057223 */ /* 0x004fc80000000004 */
[----:B------:R-:W-:-:S04]  /*0cf0*/  FFMA R5, R6, R15, R5 ;  /* 0x0000000f06057223 */ /* 0x000fc80000000005 */
[----:B---3--:R-:W-:-:S04]  /*0d00*/  FFMA R5, R20, R7, R5 ;  /* 0x0000000714057223 */ /* 0x008fc80000000005 */
[----:B----4-:R-:W-:-:S04]  /*0d10*/  FFMA R26, R26, R21, R5 ;  /* 0x000000151a1a7223 */ /* 0x010fc80000000005 */
[----:B------:R-:W-:-:S04]  /*0d20*/  FFMA R17, R17, R22, R26 ;  /* 0x0000001611117223 */ /* 0x000fc8000000001a */
[----:B-----5:R-:W-:Y:S01]  /*0d30*/  FFMA R23, R8, R23, R17 ;  /* 0x0000001708177223 */ /* 0x020fe20000000011 */
[----:B------:R-:W-:Y:S06]  /*0d40*/  BAR.SYNC.DEFER_BLOCKING 0x0 ;  /* 0x0000000000007b1d */ /* 0x000fec0000010000 */
.L_x_5:
[----:B------:R-:W0:Y:S02]  /*0d50*/  LDCU.64 UR4, c[0x0][0x398] ;  /* 0x00007300ff0477ac */ /* 0x000e240008000a00 */
[----:B0-----:R-:W-:-:S04]  /*0d60*/  ISETP.GE.AND P0, PT, R3, UR5, PT ;  /* 0x0000000503007c0c */ /* 0x001fc8000bf06270 */
[----:B------:R-:W-:-:S13]  /*0d70*/  ISETP.GE.OR P0, PT, R0, UR4, P0 ;  /* 0x0000000400007c0c */ /* 0x000fda0008706670 */
[----:B------:R-:W-:Y:S05]  /*0d80*/  @P0 EXIT ;  /* 0x000000000000094d */ /* 0x000fea0003800000 */
[----:B------:R-:W0:Y:S01]  /*0d90*/  LDC.64 R4, c[0x0][0x390] ;  /* 0x0000e400ff047b82 */ /* 0x000e220000000a00 */
[----:B------:R-:W-:-:S04]  /*0da0*/  IMAD R3, R0, UR5, R3 ;  /* 0x0000000500037c24 */ /* 0x000fc8000f8e0203 */
[----:B0-----:R-:W-:-:S05]  /*0db0*/  IMAD.WIDE.U32 R2, R3, 0x4, R4 ;  /* 0x0000000403027825 */ /* 0x001fca00078e0004 */
[----:B------:R-:W-:Y:S01]  /*0dc0*/  STG.E desc[UR8][R2.64], R23 ;  /* 0x0000001702007986 */ /* 0x000fe2000c101908 */
[----:B------:R-:W-:Y:S05]  /*0dd0*/  EXIT ;  /* 0x000000000000794d */ /* 0x000fea0003800000 */
.L_x_8:
        /* <DEDUP_REMOVED lines=10> */
.L_x_13:


//--------------------- .text._Z11tiledMatMulPKfS0_Pfiii --------------------------
	.section	.text._Z11tiledMatMulPKfS0_Pfiii,"ax",@progbits
	.align	128
        .global         _Z11tiledMatMulPKfS0_Pfiii
        .type           _Z11tiledMatMulPKfS0_Pfiii,@function
        .size           _Z11tiledMatMulPKfS0_Pfiii,(.L_x_14 - _Z11tiledMatMulPKfS0_Pfiii)
        .other          _Z11tiledMatMulPKfS0_Pfiii,@"STO_CUDA_ENTRY STV_DEFAULT"
_Z11tiledMatMulPKfS0_Pfiii:
.text._Z11tiledMatMulPKfS0_Pfiii:
        /* <DEDUP_REMOVED lines=13> */
[----:B------:R-:W1:Y:S01]  /*00d0*/  LDCU UR11, c[0x0][0x39c] ;  /* 0x00007380ff0b77ac */ /* 0x000e620008000800 */
[----:B------:R-:W-:Y:S01]  /*00e0*/  MOV R23, RZ ;  /* 0x000000ff00177202 */ /* 0x000fe20000000f00 */
[----:B------:R-:W-:Y:S01]  /*00f0*/  IMAD R15, R12, UR10, R21 ;  /* 0x0000000a0c0f7c24 */ /* 0x000fe2000f8e0215 */
[----:B------:R-:W-:Y:S01]  /*0100*/  UMOV UR5, 0x400 ;  /* 0x0000040000057882 */ /* 0x000fe20000000000 */
[----:B------:R-:W-:-:S03]  /*0110*/  UIADD3 UR4, UPT, UPT, UR10, 0xf, URZ ;  /* 0x0000000f0a047890 */ /* 0x000fc6000fffe0ff */
[----:B------:R-:W2:Y:S01]  /*0120*/  LDC R16, c[0x0][0x39c] ;  /* 0x0000e700ff107b82 */ /* 0x000ea20000000800 */
[----:B------:R-:W-:Y:S02]  /*0130*/  UIADD3 UR6, UPT, UPT, UR5, 0x400, URZ ;  /* 0x0000040005067890 */ /* 0x000fe4000fffe0ff */
[----:B------:R-:W-:Y:S01]  /*0140*/  USHF.R.U32.HI UR4, URZ, 0x4, UR4 ;  /* 0x00000004ff047899 */ /* 0x000fe20008011604 */
[----:B------:R-:W3:Y:S04]  /*0150*/  LDCU UR13, c[0x0][0x3a0] ;  /* 0x00007400ff0d77ac */ /* 0x000ee80008000800 */
[----:B------:R-:W4:Y:S01]  /*0160*/  LDC.64 R2, c[0x0][0x380] ;  /* 0x0000e000ff027b82 */ /* 0x000f220000000a00 */
[----:B------:R-:W2:Y:S01]  /*0170*/  LDCU UR12, c[0x0][0x398] ;  /* 0x00007300ff0c77ac */ /* 0x000ea20008000800 */
[----:B-1----:R-:W-:Y:S01]  /*0180*/  IMAD R14, R0, UR11, R21 ;  /* 0x0000000b000e7c24 */ /* 0x002fe2000f8e0215 */
[----:B------:R-:W-:-:S02]  /*0190*/  UIADD3 UR4, UPT, UPT, -UR4, URZ, URZ ;  /* 0x000000ff04047290 */ /* 0x000fc4000fffe1ff */
[----:B0-----:R-:W-:Y:S02]  /*01a0*/  ULEA UR5, UR7, UR5, 0x18 ;  /* 0x0000000507057291 */ /* 0x001fe4000f8ec0ff */
[----:B------:R-:W-:Y:S01]  /*01b0*/  LEA R14, R5, R14, 0x4 ;  /* 0x0000000e050e7211 */ /* 0x000fe200078e20ff */
[----:B------:R-:W-:-:S03]  /*01c0*/  ULEA UR6, UR7, UR6, 0x18 ;  /* 0x0000000607067291 */ /* 0x000fc6000f8ec0ff */
[----:B------:R-:W-:-:S03]  /*01d0*/  LEA R18, R0, UR5, 0x6 ;  /* 0x0000000500127c11 */ /* 0x000fc6000f8e30ff */
[C---:B------:R-:W-:Y:S02]  /*01e0*/  LEA R19, R21.reuse, UR6, 0x2 ;  /* 0x0000000615137c11 */ /* 0x040fe4000f8e10ff */
[----:B------:R-:W-:Y:S02]  /*01f0*/  LEA R20, R21, R18, 0x2 ;  /* 0x0000001215147211 */ /* 0x000fe400078e10ff */
[----:B---3--:R-:W-:-:S07]  /*0200*/  LEA R17, R0, R19, 0x6 ;  /* 0x0000001300117211 */ /* 0x008fce00078e30ff */
.L_x_10:
[----:B------:R-:W-:Y:S01]  /*0210*/  ISETP.GE.AND P0, PT, R0, UR13, PT ;  /* 0x0000000d00007c0c */ /* 0x000fe2000bf06270 */
[----:B------:R-:W-:Y:S01]  /*0220*/  HFMA2 R22, -RZ, RZ, 0, 0 ;  /* 0x00000000ff167431 */ /* 0x000fe200000001ff */
[----:B------:R-:W-:Y:S01]  /*0230*/  ISETP.GE.AND P1, PT, R21, UR13, PT ;  /* 0x0000000d15007c0c */ /* 0x000fe2000bf26270 */
[----:B----4-:R-:W-:Y:S01]  /*0240*/  IMAD.WIDE R4, R15, 0x4, R2 ;  /* 0x000000040f047825 */ /* 0x010fe200078e0202 */
[----:B--2---:R-:W-:Y:S02]  /*0250*/  ISETP.GE.OR P0, PT, R13, R16, P0 ;  /* 0x000000100d00720c */ /* 0x004fe40000706670 */
[----:B------:R-:W-:Y:S02]  /*0260*/  ISETP.GE.OR P1, PT, R12, UR12, P1 ;  /* 0x0000000c0c007c0c */ /* 0x000fe40008f26670 */
[----:B------:R-:W-:-:S09]  /*0270*/  MOV R27, RZ ;  /* 0x000000ff001b7202 */ /* 0x000fd20000000f00 */
[----:B------:R-:W0:Y:S02]  /*0280*/  @!P0 LDC.64 R6, c[0x0][0x388] ;  /* 0x0000e200ff068b82 */ /* 0x000e240000000a00 */
[----:B------:R-:W2:Y:S01]  /*0290*/  @!P1 LDG.E R27, desc[UR8][R4.64] ;  /* 0x00000008041b9981 */ /* 0x000ea2000c1e1900 */
[----:B0-----:R-:W-:-:S05]  /*02a0*/  @!P0 IMAD.WIDE R6, R14, 0x4, R6 ;  /* 0x000000040e068825 */ /* 0x001fca00078e0206 */
[----:B------:R-:W3:Y:S01]  /*02b0*/  @!P0 LDG.E R22, desc[UR8][R6.64] ;  /* 0x0000000806168981 */ /* 0x000ee2000c1e1900 */
[----:B------:R-:W-:-:S04]  /*02c0*/  UIADD3 UR4, UPT, UPT, UR4, 0x1, URZ ;  /* 0x0000000104047890 */ /* 0x000fc8000fffe0ff */
[----:B------:R-:W-:Y:S01]  /*02d0*/  UISETP.NE.AND UP0, UPT, UR4, URZ, UPT ;  /* 0x000000ff0400728c */ /* 0x000fe2000bf05270 */
[----:B------:R-:W-:Y:S02]  /*02e0*/  IADD3 R0, PT, PT, R0, 0x10, RZ ;  /* 0x0000001000007810 */ /* 0x000fe40007ffe0ff */
[----:B------:R-:W-:Y:S02]  /*02f0*/  IADD3 R15, PT, PT, R15, 0x10, RZ ;  /* 0x000000100f0f7810 */ /* 0x000fe40007ffe0ff */
[----:B------:R-:W-:Y:S02]  /*0300*/  IADD3 R21, PT, PT, R21, 0x10, RZ ;  /* 0x0000001015157810 */ /* 0x000fe40007ffe0ff */
[----:B------:R-:W-:Y:S01]  /*0310*/  LEA R14, R16, R14, 0x4 ;  /* 0x0000000e100e7211 */ /* 0x000fe200078e20ff */
        /* <DEDUP_REMOVED lines=8> */
[----:B------:R-:W-:Y:S04]  /*03a0*/  LDS.128 R4, [R18+0x10] ;  /* 0x0000100012047984 */ /* 0x000fe80000000c00 */
[----:B------:R-:W-:Y:S04]  /*03b0*/  LDS R22, [R19+0x140] ;  /* 0x0001400013167984 */ /* 0x000fe80000000800 */
[----:B------:R-:W-:Y:S01]  /*03c0*/  LDS R27, [R19+0x200] ;  /* 0x00020000131b7984 */ /* 0x000fe20000000800 */
[----:B0-----:R-:W-:-:S03]  /*03d0*/  FFMA R8, R8, R26, R23 ;  /* 0x0000001a08087223 */ /* 0x001fc60000000017 */
[----:B------:R-:W0:Y:S01]  /*03e0*/  LDS R23, [R19+0x100] ;  /* 0x0001000013177984 */ /* 0x000e220000000800 */
[----:B-1----:R-:W-:-:S03]  /*03f0*/  FFMA R8, R29, R9, R8 ;  /* 0x000000091d087223 */ /* 0x002fc60000000008 */
[----:B------:R-:W-:Y:S01]  /*0400*/  LDS R26, [R19+0x1c0] ;  /* 0x0001c000131a7984 */ /* 0x000fe20000000800 */
[----:B--2---:R-:W-:-:S03]  /*0410*/  FFMA R9, R25, R10, R8 ;  /* 0x0000000a19097223 */ /* 0x004fc60000000008 */
[----:B------:R-:W1:Y:S01]  /*0420*/  LDS R25, [R19+0x180] ;  /* 0x0001800013197984 */ /* 0x000e620000000800 */
[----:B---3--:R-:W-:-:S03]  /*0430*/  FFMA R9, R24, R11, R9 ;  /* 0x0000000b18097223 */ /* 0x008fc60000000009 */
[----:B------:R-:W-:Y:S01]  /*0440*/  LDS R24, [R19+0x240] ;  /* 0x0002400013187984 */ /* 0x000fe20000000800 */
[----:B0-----:R-:W-:-:S03]  /*0450*/  FFMA R23, R4, R23, R9 ;  /* 0x0000001704177223 */ /* 0x001fc60000000009 */
[----:B------:R-:W0:Y:S01]  /*0460*/  LDS.128 R8, [R18+0x20] ;  /* 0x0000200012087984 */ /* 0x000e220000000c00 */
[----:B------:R-:W-:-:S03]  /*0470*/  FFMA R22, R22, R5, R23 ;  /* 0x0000000516167223 */ /* 0x000fc60000000017 */
[----:B------:R-:W2:Y:S01]  /*0480*/  LDS R23, [R19+0x280] ;  /* 0x0002800013177984 */ /* 0x000ea20000000800 */
[----:B-1----:R-:W-:-:S03]  /*0490*/  FFMA R25, R25, R6, R22 ;  /* 0x0000000619197223 */ /* 0x002fc60000000016 */
[----:B------:R-:W1:Y:S01]  /*04a0*/  LDS R22, [R19+0x2c0] ;  /* 0x0002c00013167984 */ /* 0x000e620000000800 */
[----:B------:R-:W-:-:S03]  /*04b0*/  FFMA R7, R26, R7, R25 ;  /* 0x000000071a077223 */ /* 0x000fc60000000019 */
[----:B------:R-:W-:Y:S01]  /*04c0*/  LDS R25, [R19+0x300] ;  /* 0x0003000013197984 */ /* 0x000fe20000000800 */
[----:B0-----:R-:W-:-:S03]  /*04d0*/  FFMA R27, R8, R27, R7 ;  /* 0x0000001b081b7223 */ /* 0x001fc60000000007 */
[----:B------:R-:W0:Y:S01]  /*04e0*/  LDS.128 R4, [R18+0x30] ;  /* 0x0000300012047984 */ /* 0x000e220000000c00 */
[----:B------:R-:W-:-:S03]  /*04f0*/  FFMA R24, R24, R9, R27 ;  /* 0x0000000918187223 */ /* 0x000fc6000000001b */
[----:B------:R-:W3:Y:S04]  /*0500*/  LDS R27, [R19+0x340] ;  /* 0x00034000131b7984 */ /* 0x000ee80000000800 */
[----:B------:R-:W4:Y:S04]  /*0510*/  LDS R9, [R19+0x380] ;  /* 0x0003800013097984 */ /* 0x000f280000000800 */
[----:B------:R-:W5:Y:S01]  /*0520*/  LDS R8, [R19+0x3c0] ;  /* 0x0003c00013087984 */ /* 0x000f620000000800 */
[----:B--2---:R-:W-:-:S04]  /*0530*/  FFMA R23, R23, R10, R24 ;  /* 0x0000000a17177223 */ /* 0x004fc80000000018 */
[----:B-1----:R-:W-:-:S04]  /*0540*/  FFMA R11, R22, R11, R23 ;  /* 0x0000000b160b7223 */ /* 0x002fc80000000017 */
[----:B0-----:R-:W-:-:S04]  /*0550*/  FFMA R4, R4, R25, R11 ;  /* 0x0000001904047223 */ /* 0x001fc8000000000b */
[----:B---3--:R-:W-:-:S04]  /*0560*/  FFMA R4, R27, R5, R4 ;  /* 0x000000051b047223 */ /* 0x008fc80000000004 */
[----:B----4-:R-:W-:-:S04]  /*0570*/  FFMA R9, R9, R6, R4 ;  /* 0x0000000609097223 */ /* 0x010fc80000000004 */
[----:B-----5:R-:W-:Y:S01]  /*0580*/  FFMA R23, R8, R7, R9 ;  /* 0x0000000708177223 */ /* 0x020fe20000000009 */
[----:B------:R-:W-:Y:S06]  /*0590*/  BAR.SYNC.DEFER_BLOCKING 0x0 ;  /* 0x0000000000007b1d */ /* 0x000fec0000010000 */
[----:B------:R-:W-:Y:S05]  /*05a0*/  BRA.U UP0, `(.L_x_10) ;  /* 0xfffffffd00187547 */ /* 0x000fea000b83ffff */
.L_x_9:
        /* <DEDUP_REMOVED lines=9> */
.L_x_11:
        /* <DEDUP_REMOVED lines=12> */
.L_x_14:


//--------------------- .nv.shared.reserved.0     --------------------------
	.section	.nv.shared.reserved.0,"aw",@nobits
	.weak		__nv_reservedSMEM_offset_0_alias
	.size		__nv_reservedSMEM_offset_0_alias, 0, 64
	.other		__nv_reservedSMEM_offset_0_alias,@"STO_CUDA_RESERVED_SHARED STV_DEFAULT"
__nv_reservedSMEM_offset_0_alias:
	.zero		0
	.zero		64


//--------------------- .nv.shared._Z20optimizedTiledMatMulPKfS0_Pfiii --------------------------
	.section	.nv.shared._Z20optimizedTiledMatMulPKfS0_Pfiii,"aw",@nobits
	.sectionflags	@""
	.align	4
.nv.shared._Z20optimizedTiledMatMulPKfS0_Pfiii:
	.zero		3072


//--------------------- .nv.shared._Z11tiledMatMulPKfS0_Pfiii --------------------------
	.section	.nv.shared._Z11tiledMatMulPKfS0_Pfiii,"aw",@nobits
	.sectionflags	@""
	.align	4
.nv.shared._Z11tiledMatMulPKfS0_Pfiii:
	.zero		3072


//--------------------- .nv.constant0._Z11naiveMatMulPKfS0_Pfiii --------------------------
	.section	.nv.constant0._Z11naiveMatMulPKfS0_Pfiii,"a",@progbits
	.sectionflags	@""
	.align	4
.nv.constant0._Z11naiveMatMulPKfS0_Pfiii:
	.zero		932


//--------------------- .nv.constant0._Z20optimizedTiledMatMulPKfS0_Pfiii --------------------------
	.section	.nv.constant0._Z20optimizedTiledMatMulPKfS0_Pfiii,"a",@progbits
	.sectionflags	@""
	.align	4
.nv.constant0._Z20optimizedTiledMatMulPKfS0_Pfiii:
	.zero		932


//--------------------- .nv.constant0._Z11tiledMatMulPKfS0_Pfiii --------------------------
	.section	.nv.constant0._Z11tiledMatMulPKfS0_Pfiii,"a",@progbits
	.sectionflags	@""
	.align	4
.nv.constant0._Z11tiledMatMulPKfS0_Pfiii:
	.zero		932


//--------------------- SYMBOLS --------------------------

	.type		.nv.reservedSmem.offset0,@object
	.size		.nv.reservedSmem.offset0,0x4
	.type		.nv.reservedSmem.cap,@object
	.size		.nv.reservedSmem.cap,0x4
